	.target	sm_90a

	.elftype	@"ET_EXEC"


//--------------------- .note.nv.tkinfo           --------------------------
	.section	.note.nv.tkinfo,"",@"SHT_NOTE"
	.sectionflags	@"SHF_NOTE_NV_TKINFO"
	.tkinfo
        /*0018*/ 	.word	0x00000002
        /*0030*/ 	.string	""
        /*0030*/ 	.string	"ptxas"
        /*0030*/ 	.string	"Cuda compilation tools, release 13.0, V13.0.88"
        /*0030*/ 	.string	"Build cuda_13.0.r13.0/compiler.36424714_0"
        /*0030*/ 	.string	"-arch sm_90a -m 64 "



//--------------------- .note.nv.cuinfo           --------------------------
	.section	.note.nv.cuinfo,"",@"SHT_NOTE"
	.sectionflags	@"SHF_NOTE_NV_CUINFO"
        /*0018*/ 	.short	0x0002
        /*001a*/ 	.short	0x005a
        /*001c*/ 	.short	0x0082
	.zero		2


//--------------------- .nv.info                  --------------------------
	.section	.nv.info,"",@"SHT_CUDA_INFO"
	.align	4


	//----- nvinfo : EIATTR_REGCOUNT
	.align		4
        /*0000*/ 	.byte	0x04, 0x2f
        /*0002*/ 	.short	(.L_16 - .L_15)
	.align		4
.L_15:
        /*0004*/ 	.word	index@(_ZN7cutlass13device_kernelINS_4gemm6kernel13GemmUniversalIN4cute5tupleIJiiiiEEENS1_10collective13CollectiveMmaINS1_39MainloopSm90TmaGmmaRmemAWarpSpecializedILi9ENS5_IJNS4_1CILi1EEESB_SB_EEENS1_35KernelTmaWarpSpecializedCooperativeEEENS5_IJNSA_ILi128EEENSA_ILi64EEENSA_ILi32EEEEEEfNS5_IJSB_llEEEfNS5_IJlSB_lEEENS4_8TiledMMAINS4_8MMA_AtomIJNS4_4SM904GMMA29MMA_64x64x8_F32TF32TF32_RS_TNILNSO_7ScaleInE1ELSQ_1EEEEEENS4_6LayoutINS5_IJNSA_ILi2EEESB_SB_EEENS5_IJSB_NSA_ILi0EEESW_EEEEENS5_IJNS4_10UnderscoreESZ_SZ_EEEEENS4_13SM90_TMA_LOADENS4_14ComposedLayoutINS4_7SwizzleILi1ELi4ELi3EEENS4_18smem_ptr_flag_bitsILi32EEENST_INS5_IJNSA_ILi8EEES18_EEENS5_IJSB_S18_EEEEEEENS4_9Copy_AtomIJNS4_39AutoVectorizingCopyWithAssumedAlignmentILi128EEEfEEENS4_8identityES12_NS13_INS14_ILi3ELi4ELi3EEES17_NST_INS5_IJS18_SH_EEENS5_IJSH_SB_EEEEEEEvS1H_EENS_8epilogue10collective6detail29Sm90TmaWarpSpecializedAdapterINS1P_15DefaultEpilogueIfSK_SK_NS1O_6thread17LinearCombinationIfLi1EffLNS1T_9ScaleType4KindE0ELNS_15FloatRoundStyleE2EfEENS1_15EpilogueDefaultEEEEEvvEEEEvNT_6ParamsE)
        /*0008*/ 	.word	0x000000a8


	//----- nvinfo : EIATTR_FRAME_SIZE
	.align		4
.L_16:
        /*000c*/ 	.byte	0x04, 0x11
        /*000e*/ 	.short	(.L_18 - .L_17)
	.align		4
.L_17:
        /*0010*/ 	.word	index@(_ZN7cutlass13device_kernelINS_4gemm6kernel13GemmUniversalIN4cute5tupleIJiiiiEEENS1_10collective13CollectiveMmaINS1_39MainloopSm90TmaGmmaRmemAWarpSpecializedILi9ENS5_IJNS4_1CILi1EEESB_SB_EEENS1_35KernelTmaWarpSpecializedCooperativeEEENS5_IJNSA_ILi128EEENSA_ILi64EEENSA_ILi32EEEEEEfNS5_IJSB_llEEEfNS5_IJlSB_lEEENS4_8TiledMMAINS4_8MMA_AtomIJNS4_4SM904GMMA29MMA_64x64x8_F32TF32TF32_RS_TNILNSO_7ScaleInE1ELSQ_1EEEEEENS4_6LayoutINS5_IJNSA_ILi2EEESB_SB_EEENS5_IJSB_NSA_ILi0EEESW_EEEEENS5_IJNS4_10UnderscoreESZ_SZ_EEEEENS4_13SM90_TMA_LOADENS4_14ComposedLayoutINS4_7SwizzleILi1ELi4ELi3EEENS4_18smem_ptr_flag_bitsILi32EEENST_INS5_IJNSA_ILi8EEES18_EEENS5_IJSB_S18_EEEEEEENS4_9Copy_AtomIJNS4_39AutoVectorizingCopyWithAssumedAlignmentILi128EEEfEEENS4_8identityES12_NS13_INS14_ILi3ELi4ELi3EEES17_NST_INS5_IJS18_SH_EEENS5_IJSH_SB_EEEEEEEvS1H_EENS_8epilogue10collective6detail29Sm90TmaWarpSpecializedAdapterINS1P_15DefaultEpilogueIfSK_SK_NS1O_6thread17LinearCombinationIfLi1EffLNS1T_9ScaleType4KindE0ELNS_15FloatRoundStyleE2EfEENS1_15EpilogueDefaultEEEEEvvEEEEvNT_6ParamsE)
        /*0014*/ 	.word	0x00000000


	//----- nvinfo : EIATTR_MIN_STACK_SIZE
	.align		4
.L_18:
        /*0018*/ 	.byte	0x04, 0x12
        /*001a*/ 	.short	(.L_20 - .L_19)
	.align		4
.L_19:
        /*001c*/ 	.word	index@(_ZN7cutlass13device_kernelINS_4gemm6kernel13GemmUniversalIN4cute5tupleIJiiiiEEENS1_10collective13CollectiveMmaINS1_39MainloopSm90TmaGmmaRmemAWarpSpecializedILi9ENS5_IJNS4_1CILi1EEESB_SB_EEENS1_35KernelTmaWarpSpecializedCooperativeEEENS5_IJNSA_ILi128EEENSA_ILi64EEENSA_ILi32EEEEEEfNS5_IJSB_llEEEfNS5_IJlSB_lEEENS4_8TiledMMAINS4_8MMA_AtomIJNS4_4SM904GMMA29MMA_64x64x8_F32TF32TF32_RS_TNILNSO_7ScaleInE1ELSQ_1EEEEEENS4_6LayoutINS5_IJNSA_ILi2EEESB_SB_EEENS5_IJSB_NSA_ILi0EEESW_EEEEENS5_IJNS4_10UnderscoreESZ_SZ_EEEEENS4_13SM90_TMA_LOADENS4_14ComposedLayoutINS4_7SwizzleILi1ELi4ELi3EEENS4_18smem_ptr_flag_bitsILi32EEENST_INS5_IJNSA_ILi8EEES18_EEENS5_IJSB_S18_EEEEEEENS4_9Copy_AtomIJNS4_39AutoVectorizingCopyWithAssumedAlignmentILi128EEEfEEENS4_8identityES12_NS13_INS14_ILi3ELi4ELi3EEES17_NST_INS5_IJS18_SH_EEENS5_IJSH_SB_EEEEEEEvS1H_EENS_8epilogue10collective6detail29Sm90TmaWarpSpecializedAdapterINS1P_15DefaultEpilogueIfSK_SK_NS1O_6thread17LinearCombinationIfLi1EffLNS1T_9ScaleType4KindE0ELNS_15FloatRoundStyleE2EfEENS1_15EpilogueDefaultEEEEEvvEEEEvNT_6ParamsE)
        /*0020*/ 	.word	0x00000000
.L_20:


//--------------------- .nv.compat                --------------------------
	.section	.nv.compat,"",@"SHT_CUDA_COMPAT_INFO"
	.align	4
        /*0000*/ 	.byte	0x02, 0x09, 0x01, 0x00, 0x02, 0x02, 0x04, 0x00, 0x02, 0x05, 0x05, 0x00, 0x03, 0x07, 0x01, 0x01
        /*0010*/ 	.byte	0x02, 0x03, 0x01, 0x00, 0x02, 0x06, 0x01, 0x00, 0x04, 0x0b, 0x08, 0x00, 0x00, 0x00, 0x00, 0x00
        /*0020*/ 	.byte	0x00, 0x00, 0x00, 0x00


//--------------------- .nv.info._ZN7cutlass13device_kernelINS_4gemm6kernel13GemmUniversalIN4cute5tupleIJiiiiEEENS1_10collective13CollectiveMmaINS1_39MainloopSm90TmaGmmaRmemAWarpSpecializedILi9ENS5_IJNS4_1CILi1EEESB_SB_EEENS1_35KernelTmaWarpSpecializedCooperativeEEENS5_IJNSA_ILi128EEENSA_ILi64EEENSA_ILi32EEEEEEfNS5_IJSB_llEEEfNS5_IJlSB_lEEENS4_8TiledMMAINS4_8MMA_AtomIJNS4_4SM904GMMA29MMA_64x64x8_F32TF32TF32_RS_TNILNSO_7ScaleInE1ELSQ_1EEEEEENS4_6LayoutINS5_IJNSA_ILi2EEESB_SB_EEENS5_IJSB_NSA_ILi0EEESW_EEEEENS5_IJNS4_10UnderscoreESZ_SZ_EEEEENS4_13SM90_TMA_LOADENS4_14ComposedLayoutINS4_7SwizzleILi1ELi4ELi3EEENS4_18smem_ptr_flag_bitsILi32EEENST_INS5_IJNSA_ILi8EEES18_EEENS5_IJSB_S18_EEEEEEENS4_9Copy_AtomIJNS4_39AutoVectorizingCopyWithAssumedAlignmentILi128EEEfEEENS4_8identityES12_NS13_INS14_ILi3ELi4ELi3EEES17_NST_INS5_IJS18_SH_EEENS5_IJSH_SB_EEEEEEEvS1H_EENS_8epilogue10collective6detail29Sm90TmaWarpSpecializedAdapterINS1P_15DefaultEpilogueIfSK_SK_NS1O_6thread17LinearCombinationIfLi1EffLNS1T_9ScaleType4KindE0ELNS_15FloatRoundStyleE2EfEENS1_15EpilogueDefaultEEEEEvvEEEEvNT_6ParamsE --------------------------
	.section	.nv.info._ZN7cutlass13device_kernelINS_4gemm6kernel13GemmUniversalIN4cute5tupleIJiiiiEEENS1_10collective13CollectiveMmaINS1_39MainloopSm90TmaGmmaRmemAWarpSpecializedILi9ENS5_IJNS4_1CILi1EEESB_SB_EEENS1_35KernelTmaWarpSpecializedCooperativeEEENS5_IJNSA_ILi128EEENSA_ILi64EEENSA_ILi32EEEEEEfNS5_IJSB_llEEEfNS5_IJlSB_lEEENS4_8TiledMMAINS4_8MMA_AtomIJNS4_4SM904GMMA29MMA_64x64x8_F32TF32TF32_RS_TNILNSO_7ScaleInE1ELSQ_1EEEEEENS4_6LayoutINS5_IJNSA_ILi2EEESB_SB_EEENS5_IJSB_NSA_ILi0EEESW_EEEEENS5_IJNS4_10UnderscoreESZ_SZ_EEEEENS4_13SM90_TMA_LOADENS4_14ComposedLayoutINS4_7SwizzleILi1ELi4ELi3EEENS4_18smem_ptr_flag_bitsILi32EEENST_INS5_IJNSA_ILi8EEES18_EEENS5_IJSB_S18_EEEEEEENS4_9Copy_AtomIJNS4_39AutoVectorizingCopyWithAssumedAlignmentILi128EEEfEEENS4_8identityES12_NS13_INS14_ILi3ELi4ELi3EEES17_NST_INS5_IJS18_SH_EEENS5_IJSH_SB_EEEEEEEvS1H_EENS_8epilogue10collective6detail29Sm90TmaWarpSpecializedAdapterINS1P_15DefaultEpilogueIfSK_SK_NS1O_6thread17LinearCombinationIfLi1EffLNS1T_9ScaleType4KindE0ELNS_15FloatRoundStyleE2EfEENS1_15EpilogueDefaultEEEEEvvEEEEvNT_6ParamsE,"",@"SHT_CUDA_INFO"
	.sectionflags	@""
	.align	4


	//----- nvinfo : EIATTR_CUDA_API_VERSION
	.align		4
        /*0000*/ 	.byte	0x04, 0x37
        /*0002*/ 	.short	(.L_22 - .L_21)
.L_21:
        /*0004*/ 	.word	0x00000082


	//----- nvinfo : EIATTR_KPARAM_INFO
	.align		4
.L_22:
        /*0008*/ 	.byte	0x04, 0x17
        /*000a*/ 	.short	(.L_24 - .L_23)
.L_23:
        /*000c*/ 	.word	0x00000000
        /*0010*/ 	.short	0x0000
        /*0012*/ 	.short	0x0070
        /*0014*/ 	.byte	0x00, 0xf0, 0x01, 0x10


	//----- nvinfo : EIATTR_SPARSE_MMA_MASK
	.align		4
.L_24:
        /*0018*/ 	.byte	0x03, 0x50
        /*001a*/ 	.short	0x0000


	//----- nvinfo : EIATTR_MAXREG_COUNT
	.align		4
        /*001c*/ 	.byte	0x03, 0x1b
        /*001e*/ 	.short	0x00a8


	//----- nvinfo : EIATTR_NUM_BARRIERS
	.align		4
        /*0020*/ 	.byte	0x02, 0x4c
        /*0022*/ 	.byte	0x01
	.zero		1


	//----- nvinfo : EIATTR_EXTERNS
	.align		4
        /*0024*/ 	.byte	0x04, 0x0f
        /*0026*/ 	.short	(.L_26 - .L_25)


	//   ....[0]....
	.align		4
.L_25:
        /*0028*/ 	.word	index@(__assertfail)


	//----- nvinfo : EIATTR_MERCURY_ISA_VERSION
	.align		4
.L_26:
        /*002c*/ 	.byte	0x03, 0x5f
        /*002e*/ 	.short	0x0101


	//----- nvinfo : EIATTR_INT_WARP_WIDE_INSTR_OFFSETS
	.align		4
        /*0030*/ 	.byte	0x04, 0x31
        /*0032*/ 	.short	(.L_28 - .L_27)


	//   ....[0]....
.L_27:
        /*0034*/ 	.word	0x00000480


	//   ....[1]....
        /*0038*/ 	.word	0x000004b0


	//   ....[2]....
        /*003c*/ 	.word	0x00000590


	//----- nvinfo : EIATTR_COOP_GROUP_MASK_REGIDS
	.align		4
.L_28:
        /*0040*/ 	.byte	0x04, 0x29
        /*0042*/ 	.short	(.L_30 - .L_29)


	//   ....[0]....
.L_29:
        /*0044*/ 	.word	0xffffffff


	//   ....[1]....
        /*0048*/ 	.word	0xffffffff


	//   ....[2]....
        /*004c*/ 	.word	0xffffffff


	//   ....[3]....
        /*0050*/ 	.word	0xffffffff


	//   ....[4]....
        /*0054*/ 	.word	0x0500000f


	//----- nvinfo : EIATTR_COOP_GROUP_INSTR_OFFSETS
	.align		4
.L_30:
        /*0058*/ 	.byte	0x04, 0x28
        /*005a*/ 	.short	(.L_32 - .L_31)


	//   ....[0]....
.L_31:
        /*005c*/ 	.word	0x00000060


	//   ....[1]....
        /*0060*/ 	.word	0x00000070


	//   ....[2]....
        /*0064*/ 	.word	0x00000130


	//   ....[3]....
        /*0068*/ 	.word	0x00000390


	//   ....[4]....
        /*006c*/ 	.word	0x00006b90


	//----- nvinfo : EIATTR_REG_RECONFIG
	.align		4
.L_32:
        /*0070*/ 	.byte	0x01, 0x54
	.zero		2


	//----- nvinfo : EIATTR_SYSCALL_OFFSETS
	.align		4
        /*0074*/ 	.byte	0x04, 0x46
        /*0076*/ 	.short	(.L_34 - .L_33)


	//   ....[0]....
.L_33:
        /*0078*/ 	.word	0x00001150


	//   ....[1]....
        /*007c*/ 	.word	0x00001280


	//   ....[2]....
        /*0080*/ 	.word	0x00001370


	//   ....[3]....
        /*0084*/ 	.word	0x000054f0


	//   ....[4]....
        /*0088*/ 	.word	0x00005620


	//----- nvinfo : EIATTR_MBARRIER_INSTR_OFFSETS
	.align		4
.L_34:
        /*008c*/ 	.byte	0x04, 0x39
        /*008e*/ 	.short	(.L_36 - .L_35)


	//   ....[0]....
.L_35:
        /*0090*/ 	.word	0x00000250
        /*0094*/ 	.word	0x000000ff
        /*0098*/ 	.word	0x00000000
        /*009c*/ 	.short	0x0100
        /*009e*/ 	.byte	0x08
	.zero		1


	//   ....[1]....
        /*00a0*/ 	.word	0x00000260
        /*00a4*/ 	.word	0x000000ff
        /*00a8*/ 	.word	0x00000048
        /*00ac*/ 	.short	0x0100
        /*00ae*/ 	.byte	0x08
	.zero		1


	//   ....[2]....
        /*00b0*/ 	.word	0x00000270
        /*00b4*/ 	.word	0x000000ff
        /*00b8*/ 	.word	0x00000008
        /*00bc*/ 	.short	0x0100
        /*00be*/ 	.byte	0x08
	.zero		1


	//   ....[3]....
        /*00c0*/ 	.word	0x00000280
        /*00c4*/ 	.word	0x000000ff
        /*00c8*/ 	.word	0x00000050
        /*00cc*/ 	.short	0x0100
        /*00ce*/ 	.byte	0x08
	.zero		1


	//   ....[4]....
        /*00d0*/ 	.word	0x00000290
        /*00d4*/ 	.word	0x000000ff
        /*00d8*/ 	.word	0x00000010
        /*00dc*/ 	.short	0x0100
        /*00de*/ 	.byte	0x08
	.zero		1


	//   ....[5]....
        /*00e0*/ 	.word	0x000002a0
        /*00e4*/ 	.word	0x000000ff
        /*00e8*/ 	.word	0x00000058
        /*00ec*/ 	.short	0x0100
        /*00ee*/ 	.byte	0x08
	.zero		1


	//   ....[6]....
        /*00f0*/ 	.word	0x000002b0
        /*00f4*/ 	.word	0x000000ff
        /*00f8*/ 	.word	0x00000018
        /*00fc*/ 	.short	0x0100
        /*00fe*/ 	.byte	0x08
	.zero		1


	//   ....[7]....
        /*0100*/ 	.word	0x000002c0
        /*0104*/ 	.word	0x000000ff
        /*0108*/ 	.word	0x00000060
        /*010c*/ 	.short	0x0100
        /*010e*/ 	.byte	0x08
	.zero		1


	//   ....[8]....
        /*0110*/ 	.word	0x000002d0
        /*0114*/ 	.word	0x000000ff
        /*0118*/ 	.word	0x00000020
        /*011c*/ 	.short	0x0100
        /*011e*/ 	.byte	0x08
	.zero		1


	//   ....[9]....
        /*0120*/ 	.word	0x000002e0
        /*0124*/ 	.word	0x000000ff
        /*0128*/ 	.word	0x00000068
        /*012c*/ 	.short	0x0100
        /*012e*/ 	.byte	0x08
	.zero		1


	//   ....[10]....
        /*0130*/ 	.word	0x000002f0
        /*0134*/ 	.word	0x000000ff
        /*0138*/ 	.word	0x00000028
        /*013c*/ 	.short	0x0100
        /*013e*/ 	.byte	0x08
	.zero		1


	//   ....[11]....
        /*0140*/ 	.word	0x00000300
        /*0144*/ 	.word	0x000000ff
        /*0148*/ 	.word	0x00000070
        /*014c*/ 	.short	0x0100
        /*014e*/ 	.byte	0x08
	.zero		1


	//   ....[12]....
        /*0150*/ 	.word	0x00000310
        /*0154*/ 	.word	0x000000ff
        /*0158*/ 	.word	0x00000030
        /*015c*/ 	.short	0x0100
        /*015e*/ 	.byte	0x08
	.zero		1


	//   ....[13]....
        /*0160*/ 	.word	0x00000320
        /*0164*/ 	.word	0x000000ff
        /*0168*/ 	.word	0x00000078
        /*016c*/ 	.short	0x0100
        /*016e*/ 	.byte	0x08
	.zero		1


	//   ....[14]....
        /*0170*/ 	.word	0x00000330
        /*0174*/ 	.word	0x000000ff
        /*0178*/ 	.word	0x00000038
        /*017c*/ 	.short	0x0100
        /*017e*/ 	.byte	0x08
	.zero		1


	//   ....[15]....
        /*0180*/ 	.word	0x00000340
        /*0184*/ 	.word	0x000000ff
        /*0188*/ 	.word	0x00000080
        /*018c*/ 	.short	0x0100
        /*018e*/ 	.byte	0x08
	.zero		1


	//   ....[16]....
        /*0190*/ 	.word	0x00000350
        /*0194*/ 	.word	0x000000ff
        /*0198*/ 	.word	0x00000040
        /*019c*/ 	.short	0x0100
        /*019e*/ 	.byte	0x08
	.zero		1


	//   ....[17]....
        /*01a0*/ 	.word	0x00000360
        /*01a4*/ 	.word	0x000000ff
        /*01a8*/ 	.word	0x00000088
        /*01ac*/ 	.short	0x0100
        /*01ae*/ 	.byte	0x08
	.zero		1


	//   ....[18]....
        /*01b0*/ 	.word	0x00000600
        /*01b4*/ 	.word	0x000000ff
        /*01b8*/ 	.word	0x000000a0
        /*01bc*/ 	.short	0x0100
        /*01be*/ 	.byte	0x06
	.zero		1


	//   ....[19]....
        /*01c0*/ 	.word	0x00000660
        /*01c4*/ 	.word	0x000000ff
        /*01c8*/ 	.word	0x000000a8
        /*01cc*/ 	.short	0x0100
        /*01ce*/ 	.byte	0x06
	.zero		1


	//   ....[20]....
        /*01d0*/ 	.word	0x00001430
        /*01d4*/ 	.word	0x00000003
        /*01d8*/ 	.word	0x00000000
        /*01dc*/ 	.short	0x010a
        /*01de*/ 	.byte	0x3f
	.zero		1


	//   ....[21]....
        /*01e0*/ 	.word	0x00001470
        /*01e4*/ 	.word	0x00000003
        /*01e8*/ 	.word	0x00000000
        /*01ec*/ 	.short	0x010a
        /*01ee*/ 	.byte	0x3f
	.zero		1


	//   ....[22]....
        /*01f0*/ 	.word	0x00001670
        /*01f4*/ 	.word	0x00000003
        /*01f8*/ 	.word	0x00000000
        /*01fc*/ 	.short	0x010a
        /*01fe*/ 	.byte	0x3f
	.zero		1


	//   ....[23]....
        /*0200*/ 	.word	0x000019d0
        /*0204*/ 	.word	0x00000003
        /*0208*/ 	.word	0x00000000
        /*020c*/ 	.short	0x010a
        /*020e*/ 	.byte	0x3f
	.zero		1


	//   ....[24]....
        /*0210*/ 	.word	0x00001cf0
        /*0214*/ 	.word	0x0000000b
        /*0218*/ 	.word	0x00000000
        /*021c*/ 	.short	0x010a
        /*021e*/ 	.byte	0x3f
	.zero		1


	//   ....[25]....
        /*0220*/ 	.word	0x00001e70
        /*0224*/ 	.word	0x000000ff
        /*0228*/ 	.word	0x00000000
        /*022c*/ 	.short	0x0101
        /*022e*/ 	.byte	0x05
	.zero		1


	//   ....[26]....
        /*0230*/ 	.word	0x00001ff0
        /*0234*/ 	.word	0x0000000b
        /*0238*/ 	.word	0x00000000
        /*023c*/ 	.short	0x010a
        /*023e*/ 	.byte	0x3f
	.zero		1


	//   ....[27]....
        /*0240*/ 	.word	0x00002330
        /*0244*/ 	.word	0x000000ff
        /*0248*/ 	.word	0x00000000
        /*024c*/ 	.short	0x0101
        /*024e*/ 	.byte	0x04
	.zero		1


	//   ....[28]....
        /*0250*/ 	.word	0x00002560
        /*0254*/ 	.word	0x000000ff
        /*0258*/ 	.word	0x00000000
        /*025c*/ 	.short	0x0101
        /*025e*/ 	.byte	0x06
	.zero		1


	//   ....[29]....
        /*0260*/ 	.word	0x000057d0
        /*0264*/ 	.word	0x00000004
        /*0268*/ 	.word	0x00000048
        /*026c*/ 	.short	0x010a
        /*026e*/ 	.byte	0x3f
	.zero		1


	//   ....[30]....
        /*0270*/ 	.word	0x00005f60
        /*0274*/ 	.word	0x00000000
        /*0278*/ 	.word	0x000000a8
        /*027c*/ 	.short	0x0101
        /*027e*/ 	.byte	0x3f
	.zero		1


	//   ....[31]....
        /*0280*/ 	.word	0x00006680
        /*0284*/ 	.word	0x00000005
        /*0288*/ 	.word	0x00000000
        /*028c*/ 	.short	0x010a
        /*028e*/ 	.byte	0x3f
	.zero		1


	//   ....[32]....
        /*0290*/ 	.word	0x00006700
        /*0294*/ 	.word	0x00000007
        /*0298*/ 	.word	0x00000000
        /*029c*/ 	.short	0x010a
        /*029e*/ 	.byte	0x3f
	.zero		1


	//   ....[33]....
        /*02a0*/ 	.word	0x00006790
        /*02a4*/ 	.word	0x00000006
        /*02a8*/ 	.word	0x00000000
        /*02ac*/ 	.short	0x010a
        /*02ae*/ 	.byte	0x3f
	.zero		1


	//   ....[34]....
        /*02b0*/ 	.word	0x00006820
        /*02b4*/ 	.word	0x00000007
        /*02b8*/ 	.word	0x00000000
        /*02bc*/ 	.short	0x010a
        /*02be*/ 	.byte	0x3f
	.zero		1


	//   ....[35]....
        /*02c0*/ 	.word	0x000068b0
        /*02c4*/ 	.word	0x00000006
        /*02c8*/ 	.word	0x00000000
        /*02cc*/ 	.short	0x010a
        /*02ce*/ 	.byte	0x3f
	.zero		1


	//   ....[36]....
        /*02d0*/ 	.word	0x00006940
        /*02d4*/ 	.word	0x00000007
        /*02d8*/ 	.word	0x00000000
        /*02dc*/ 	.short	0x010a
        /*02de*/ 	.byte	0x3f
	.zero		1


	//   ....[37]....
        /*02e0*/ 	.word	0x000069d0
        /*02e4*/ 	.word	0x00000006
        /*02e8*/ 	.word	0x00000000
        /*02ec*/ 	.short	0x010a
        /*02ee*/ 	.byte	0x3f
	.zero		1


	//   ....[38]....
        /*02f0*/ 	.word	0x00006a60
        /*02f4*/ 	.word	0x00000007
        /*02f8*/ 	.word	0x00000000
        /*02fc*/ 	.short	0x010a
        /*02fe*/ 	.byte	0x3f
	.zero		1


	//   ....[39]....
        /*0300*/ 	.word	0x00006af0
        /*0304*/ 	.word	0x00000003
        /*0308*/ 	.word	0x00000000
        /*030c*/ 	.short	0x010a
        /*030e*/ 	.byte	0x3f
	.zero		1


	//   ....[40]....
        /*0310*/ 	.word	0x00006bc0
        /*0314*/ 	.word	0x00000003
        /*0318*/ 	.word	0x00000000
        /*031c*/ 	.short	0x010a
        /*031e*/ 	.byte	0x3f
	.zero		1


	//   ....[41]....
        /*0320*/ 	.word	0x00006c10
        /*0324*/ 	.word	0x00000003
        /*0328*/ 	.word	0x00000000
        /*032c*/ 	.short	0x010a
        /*032e*/ 	.byte	0x3f
	.zero		1


	//   ....[42]....
        /*0330*/ 	.word	0x00006c60
        /*0334*/ 	.word	0x0000000b
        /*0338*/ 	.word	0x00000000
        /*033c*/ 	.short	0x010a
        /*033e*/ 	.byte	0x3f
	.zero		1


	//   ....[43]....
        /*0340*/ 	.word	0x00006d30
        /*0344*/ 	.word	0x00000004
        /*0348*/ 	.word	0x00000048
        /*034c*/ 	.short	0x010a
        /*034e*/ 	.byte	0x3f
	.zero		1


	//   ....[44]....
        /*0350*/ 	.word	0x00006e00
        /*0354*/ 	.word	0x00000005
        /*0358*/ 	.word	0x00000000
        /*035c*/ 	.short	0x010a
        /*035e*/ 	.byte	0x3f
	.zero		1


	//   ....[45]....
        /*0360*/ 	.word	0x00006e50
        /*0364*/ 	.word	0x00000007
        /*0368*/ 	.word	0x00000000
        /*036c*/ 	.short	0x010a
        /*036e*/ 	.byte	0x3f
	.zero		1


	//   ....[46]....
        /*0370*/ 	.word	0x00006ea0
        /*0374*/ 	.word	0x00000006
        /*0378*/ 	.word	0x00000000
        /*037c*/ 	.short	0x010a
        /*037e*/ 	.byte	0x3f
	.zero		1


	//   ....[47]....
        /*0380*/ 	.word	0x00006ef0
        /*0384*/ 	.word	0x00000007
        /*0388*/ 	.word	0x00000000
        /*038c*/ 	.short	0x010a
        /*038e*/ 	.byte	0x3f
	.zero		1


	//   ....[48]....
        /*0390*/ 	.word	0x00006f40
        /*0394*/ 	.word	0x00000006
        /*0398*/ 	.word	0x00000000
        /*039c*/ 	.short	0x010a
        /*039e*/ 	.byte	0x3f
	.zero		1


	//   ....[49]....
        /*03a0*/ 	.word	0x00006f90
        /*03a4*/ 	.word	0x00000007
        /*03a8*/ 	.word	0x00000000
        /*03ac*/ 	.short	0x010a
        /*03ae*/ 	.byte	0x3f
	.zero		1


	//   ....[50]....
        /*03b0*/ 	.word	0x00006fe0
        /*03b4*/ 	.word	0x00000006
        /*03b8*/ 	.word	0x00000000
        /*03bc*/ 	.short	0x010a
        /*03be*/ 	.byte	0x3f
	.zero		1


	//   ....[51]....
        /*03c0*/ 	.word	0x00007030
        /*03c4*/ 	.word	0x00000007
        /*03c8*/ 	.word	0x00000000
        /*03cc*/ 	.short	0x010a
        /*03ce*/ 	.byte	0x3f
	.zero		1


	//----- nvinfo : EIATTR_NUM_MBARRIERS
	.align		4
.L_36:
        /*03d0*/ 	.byte	0x03, 0x38
        /*03d2*/ 	.short	0x0014


	//----- nvinfo : EIATTR_EXIT_INSTR_OFFSETS
	.align		4
        /*03d4*/ 	.byte	0x04, 0x1c
        /*03d6*/ 	.short	(.L_38 - .L_37)


	//   ....[0]....
.L_37:
        /*03d8*/ 	.word	0x000006b0


	//   ....[1]....
        /*03dc*/ 	.word	0x00000f70


	//   ....[2]....
        /*03e0*/ 	.word	0x00004ae0


	//   ....[3]....
        /*03e4*/ 	.word	0x00005100


	//   ....[4]....
        /*03e8*/ 	.word	0x00006b40


	//----- nvinfo : EIATTR_MAX_THREADS
	.align		4
.L_38:
        /*03ec*/ 	.byte	0x04, 0x05
        /*03ee*/ 	.short	(.L_40 - .L_39)
.L_39:
        /*03f0*/ 	.word	0x00000180
        /*03f4*/ 	.word	0x00000001
        /*03f8*/ 	.word	0x00000001


	//----- nvinfo : EIATTR_CRS_STACK_SIZE
	.align		4
.L_40:
        /*03fc*/ 	.byte	0x04, 0x1e
        /*03fe*/ 	.short	(.L_42 - .L_41)
.L_41:
        /*0400*/ 	.word	0x00000000


	//----- nvinfo : EIATTR_CBANK_PARAM_SIZE
	.align		4
.L_42:
        /*0404*/ 	.byte	0x03, 0x19
        /*0406*/ 	.short	0x0470


	//----- nvinfo : EIATTR_PARAM_CBANK
	.align		4
        /*0408*/ 	.byte	0x04, 0x0a
        /*040a*/ 	.short	(.L_44 - .L_43)
	.align		4
.L_43:
        /*040c*/ 	.word	index@(.nv.constant0._ZN7cutlass13device_kernelINS_4gemm6kernel13GemmUniversalIN4cute5tupleIJiiiiEEENS1_10collective13CollectiveMmaINS1_39MainloopSm90TmaGmmaRmemAWarpSpecializedILi9ENS5_IJNS4_1CILi1EEESB_SB_EEENS1_35KernelTmaWarpSpecializedCooperativeEEENS5_IJNSA_ILi128EEENSA_ILi64EEENSA_ILi32EEEEEEfNS5_IJSB_llEEEfNS5_IJlSB_lEEENS4_8TiledMMAINS4_8MMA_AtomIJNS4_4SM904GMMA29MMA_64x64x8_F32TF32TF32_RS_TNILNSO_7ScaleInE1ELSQ_1EEEEEENS4_6LayoutINS5_IJNSA_ILi2EEESB_SB_EEENS5_IJSB_NSA_ILi0EEESW_EEEEENS5_IJNS4_10UnderscoreESZ_SZ_EEEEENS4_13SM90_TMA_LOADENS4_14ComposedLayoutINS4_7SwizzleILi1ELi4ELi3EEENS4_18smem_ptr_flag_bitsILi32EEENST_INS5_IJNSA_ILi8EEES18_EEENS5_IJSB_S18_EEEEEEENS4_9Copy_AtomIJNS4_39AutoVectorizingCopyWithAssumedAlignmentILi128EEEfEEENS4_8identityES12_NS13_INS14_ILi3ELi4ELi3EEES17_NST_INS5_IJS18_SH_EEENS5_IJSH_SB_EEEEEEEvS1H_EENS_8epilogue10collective6detail29Sm90TmaWarpSpecializedAdapterINS1P_15DefaultEpilogueIfSK_SK_NS1O_6thread17LinearCombinationIfLi1EffLNS1T_9ScaleType4KindE0ELNS_15FloatRoundStyleE2EfEENS1_15EpilogueDefaultEEEEEvvEEEEvNT_6ParamsE)
        /*0410*/ 	.short	0x0210
        /*0412*/ 	.short	0x0470


	//----- nvinfo : EIATTR_SW_WAR
	.align		4
.L_44:
        /*0414*/ 	.byte	0x04, 0x36
        /*0416*/ 	.short	(.L_46 - .L_45)
.L_45:
        /*0418*/ 	.word	0x00000008
.L_46:


//--------------------- .nv.callgraph             --------------------------
	.section	.nv.callgraph,"",@"SHT_CUDA_CALLGRAPH"
	.align	4
	.sectionentsize	8
	.align		4
        /*0000*/ 	.word	0x00000000
	.align		4
        /*0004*/ 	.word	0xffffffff
	.align		4
        /*0008*/ 	.word	index@(_ZN7cutlass13device_kernelINS_4gemm6kernel13GemmUniversalIN4cute5tupleIJiiiiEEENS1_10collective13CollectiveMmaINS1_39MainloopSm90TmaGmmaRmemAWarpSpecializedILi9ENS5_IJNS4_1CILi1EEESB_SB_EEENS1_35KernelTmaWarpSpecializedCooperativeEEENS5_IJNSA_ILi128EEENSA_ILi64EEENSA_ILi32EEEEEEfNS5_IJSB_llEEEfNS5_IJlSB_lEEENS4_8TiledMMAINS4_8MMA_AtomIJNS4_4SM904GMMA29MMA_64x64x8_F32TF32TF32_RS_TNILNSO_7ScaleInE1ELSQ_1EEEEEENS4_6LayoutINS5_IJNSA_ILi2EEESB_SB_EEENS5_IJSB_NSA_ILi0EEESW_EEEEENS5_IJNS4_10UnderscoreESZ_SZ_EEEEENS4_13SM90_TMA_LOADENS4_14ComposedLayoutINS4_7SwizzleILi1ELi4ELi3EEENS4_18smem_ptr_flag_bitsILi32EEENST_INS5_IJNSA_ILi8EEES18_EEENS5_IJSB_S18_EEEEEEENS4_9Copy_AtomIJNS4_39AutoVectorizingCopyWithAssumedAlignmentILi128EEEfEEENS4_8identityES12_NS13_INS14_ILi3ELi4ELi3EEES17_NST_INS5_IJS18_SH_EEENS5_IJSH_SB_EEEEEEEvS1H_EENS_8epilogue10collective6detail29Sm90TmaWarpSpecializedAdapterINS1P_15DefaultEpilogueIfSK_SK_NS1O_6thread17LinearCombinationIfLi1EffLNS1T_9ScaleType4KindE0ELNS_15FloatRoundStyleE2EfEENS1_15EpilogueDefaultEEEEEvvEEEEvNT_6ParamsE)
	.align		4
        /*000c*/ 	.word	index@(__assertfail)
	.align		4
        /*0010*/ 	.word	0x00000000
	.align		4
        /*0014*/ 	.word	0xfffffffe
	.align		4
        /*0018*/ 	.word	0x00000000
	.align		4
        /*001c*/ 	.word	0xfffffffd
	.align		4
        /*0020*/ 	.word	0x00000000
	.align		4
        /*0024*/ 	.word	0xfffffffc


//--------------------- .nv.constant4             --------------------------
	.section	.nv.constant4,"a",@progbits
	.align	8
	.align		8
.nv.constant4:
        /*0000*/ 	.dword	__assertfail
	.align		8
        /*0008*/ 	.dword	__unnamed_1
	.align		8
        /*0010*/ 	.dword	__unnamed_2
	.align		8
        /*0018*/ 	.dword	_ZN40_INTERNAL_44e72622_4_k_cu_ed262a29_358324cuda3std3__45__cpo5beginE
	.align		8
        /*0020*/ 	.dword	_ZN40_INTERNAL_44e72622_4_k_cu_ed262a29_358324cuda3std3__45__cpo3endE
	.align		8
        /*0028*/ 	.dword	_ZN40_INTERNAL_44e72622_4_k_cu_ed262a29_358324cuda3std3__45__cpo6cbeginE
	.align		8
        /*0030*/ 	.dword	_ZN40_INTERNAL_44e72622_4_k_cu_ed262a29_358324cuda3std3__45__cpo4cendE
	.align		8
        /*0038*/ 	.dword	_ZN40_INTERNAL_44e72622_4_k_cu_ed262a29_358324cuda3std3__442_GLOBAL__N__44e72622_4_k_cu_ed262a29_358326ignoreE
	.align		8
        /*0040*/ 	.dword	_ZN40_INTERNAL_44e72622_4_k_cu_ed262a29_358324cuda3std3__419piecewise_constructE
	.align		8
        /*0048*/ 	.dword	_ZN40_INTERNAL_44e72622_4_k_cu_ed262a29_358324cuda3std3__48in_placeE
	.align		8
        /*0050*/ 	.dword	_ZN40_INTERNAL_44e72622_4_k_cu_ed262a29_358324cuda3std6ranges3__45__cpo4swapE
	.align		8
        /*0058*/ 	.dword	_ZN40_INTERNAL_44e72622_4_k_cu_ed262a29_358324cuda3std6ranges3__45__cpo9iter_moveE
	.align		8
        /*0060*/ 	.dword	_ZN40_INTERNAL_44e72622_4_k_cu_ed262a29_358324cute7productE
	.align		8
        /*0068*/ 	.dword	_ZN40_INTERNAL_44e72622_4_k_cu_ed262a29_358324cute1_E
	.align		8
        /*0070*/ 	.dword	$str$24
	.align		8
        /*0078*/ 	.dword	$str$25


//--------------------- .text._ZN7cutlass13device_kernelINS_4gemm6kernel13GemmUniversalIN4cute5tupleIJiiiiEEENS1_10collective13CollectiveMmaINS1_39MainloopSm90TmaGmmaRmemAWarpSpecializedILi9ENS5_IJNS4_1CILi1EEESB_SB_EEENS1_35KernelTmaWarpSpecializedCooperativeEEENS5_IJNSA_ILi128EEENSA_ILi64EEENSA_ILi32EEEEEEfNS5_IJSB_llEEEfNS5_IJlSB_lEEENS4_8TiledMMAINS4_8MMA_AtomIJNS4_4SM904GMMA29MMA_64x64x8_F32TF32TF32_RS_TNILNSO_7ScaleInE1ELSQ_1EEEEEENS4_6LayoutINS5_IJNSA_ILi2EEESB_SB_EEENS5_IJSB_NSA_ILi0EEESW_EEEEENS5_IJNS4_10UnderscoreESZ_SZ_EEEEENS4_13SM90_TMA_LOADENS4_14ComposedLayoutINS4_7SwizzleILi1ELi4ELi3EEENS4_18smem_ptr_flag_bitsILi32EEENST_INS5_IJNSA_ILi8EEES18_EEENS5_IJSB_S18_EEEEEEENS4_9Copy_AtomIJNS4_39AutoVectorizingCopyWithAssumedAlignmentILi128EEEfEEENS4_8identityES12_NS13_INS14_ILi3ELi4ELi3EEES17_NST_INS5_IJS18_SH_EEENS5_IJSH_SB_EEEEEEEvS1H_EENS_8epilogue10collective6detail29Sm90TmaWarpSpecializedAdapterINS1P_15DefaultEpilogueIfSK_SK_NS1O_6thread17LinearCombinationIfLi1EffLNS1T_9ScaleType4KindE0ELNS_15FloatRoundStyleE2EfEENS1_15EpilogueDefaultEEEEEvvEEEEvNT_6ParamsE --------------------------
	.section	.text._ZN7cutlass13device_kernelINS_4gemm6kernel13GemmUniversalIN4cute5tupleIJiiiiEEENS1_10collective13CollectiveMmaINS1_39MainloopSm90TmaGmmaRmemAWarpSpecializedILi9ENS5_IJNS4_1CILi1EEESB_SB_EEENS1_35KernelTmaWarpSpecializedCooperativeEEENS5_IJNSA_ILi128EEENSA_ILi64EEENSA_ILi32EEEEEEfNS5_IJSB_llEEEfNS5_IJlSB_lEEENS4_8TiledMMAINS4_8MMA_AtomIJNS4_4SM904GMMA29MMA_64x64x8_F32TF32TF32_RS_TNILNSO_7ScaleInE1ELSQ_1EEEEEENS4_6LayoutINS5_IJNSA_ILi2EEESB_SB_EEENS5_IJSB_NSA_ILi0EEESW_EEEEENS5_IJNS4_10UnderscoreESZ_SZ_EEEEENS4_13SM90_TMA_LOADENS4_14ComposedLayoutINS4_7SwizzleILi1ELi4ELi3EEENS4_18smem_ptr_flag_bitsILi32EEENST_INS5_IJNSA_ILi8EEES18_EEENS5_IJSB_S18_EEEEEEENS4_9Copy_AtomIJNS4_39AutoVectorizingCopyWithAssumedAlignmentILi128EEEfEEENS4_8identityES12_NS13_INS14_ILi3ELi4ELi3EEES17_NST_INS5_IJS18_SH_EEENS5_IJSH_SB_EEEEEEEvS1H_EENS_8epilogue10collective6detail29Sm90TmaWarpSpecializedAdapterINS1P_15DefaultEpilogueIfSK_SK_NS1O_6thread17LinearCombinationIfLi1EffLNS1T_9ScaleType4KindE0ELNS_15FloatRoundStyleE2EfEENS1_15EpilogueDefaultEEEEEvvEEEEvNT_6ParamsE,"ax",@progbits
	.align	128
.text._ZN7cutlass13device_kernelINS_4gemm6kernel13GemmUniversalIN4cute5tupleIJiiiiEEENS1_10collective13CollectiveMmaINS1_39MainloopSm90TmaGmmaRmemAWarpSpecializedILi9ENS5_IJNS4_1CILi1EEESB_SB_EEENS1_35KernelTmaWarpSpecializedCooperativeEEENS5_IJNSA_ILi128EEENSA_ILi64EEENSA_ILi32EEEEEEfNS5_IJSB_llEEEfNS5_IJlSB_lEEENS4_8TiledMMAINS4_8MMA_AtomIJNS4_4SM904GMMA29MMA_64x64x8_F32TF32TF32_RS_TNILNSO_7ScaleInE1ELSQ_1EEEEEENS4_6LayoutINS5_IJNSA_ILi2EEESB_SB_EEENS5_IJSB_NSA_ILi0EEESW_EEEEENS5_IJNS4_10UnderscoreESZ_SZ_EEEEENS4_13SM90_TMA_LOADENS4_14ComposedLayoutINS4_7SwizzleILi1ELi4ELi3EEENS4_18smem_ptr_flag_bitsILi32EEENST_INS5_IJNSA_ILi8EEES18_EEENS5_IJSB_S18_EEEEEEENS4_9Copy_AtomIJNS4_39AutoVectorizingCopyWithAssumedAlignmentILi128EEEfEEENS4_8identityES12_NS13_INS14_ILi3ELi4ELi3EEES17_NST_INS5_IJS18_SH_EEENS5_IJSH_SB_EEEEEEEvS1H_EENS_8epilogue10collective6detail29Sm90TmaWarpSpecializedAdapterINS1P_15DefaultEpilogueIfSK_SK_NS1O_6thread17LinearCombinationIfLi1EffLNS1T_9ScaleType4KindE0ELNS_15FloatRoundStyleE2EfEENS1_15EpilogueDefaultEEEEEvvEEEEvNT_6ParamsE:
        .type           _ZN7cutlass13device_kernelINS_4gemm6kernel13GemmUniversalIN4cute5tupleIJiiiiEEENS1_10collective13CollectiveMmaINS1_39MainloopSm90TmaGmmaRmemAWarpSpecializedILi9ENS5_IJNS4_1CILi1EEESB_SB_EEENS1_35KernelTmaWarpSpecializedCooperativeEEENS5_IJNSA_ILi128EEENSA_ILi64EEENSA_ILi32EEEEEEfNS5_IJSB_llEEEfNS5_IJlSB_lEEENS4_8TiledMMAINS4_8MMA_AtomIJNS4_4SM904GMMA29MMA_64x64x8_F32TF32TF32_RS_TNILNSO_7ScaleInE1ELSQ_1EEEEEENS4_6LayoutINS5_IJNSA_ILi2EEESB_SB_EEENS5_IJSB_NSA_ILi0EEESW_EEEEENS5_IJNS4_10UnderscoreESZ_SZ_EEEEENS4_13SM90_TMA_LOADENS4_14ComposedLayoutINS4_7SwizzleILi1ELi4ELi3EEENS4_18smem_ptr_flag_bitsILi32EEENST_INS5_IJNSA_ILi8EEES18_EEENS5_IJSB_S18_EEEEEEENS4_9Copy_AtomIJNS4_39AutoVectorizingCopyWithAssumedAlignmentILi128EEEfEEENS4_8identityES12_NS13_INS14_ILi3ELi4ELi3EEES17_NST_INS5_IJS18_SH_EEENS5_IJSH_SB_EEEEEEEvS1H_EENS_8epilogue10collective6detail29Sm90TmaWarpSpecializedAdapterINS1P_15DefaultEpilogueIfSK_SK_NS1O_6thread17LinearCombinationIfLi1EffLNS1T_9ScaleType4KindE0ELNS_15FloatRoundStyleE2EfEENS1_15EpilogueDefaultEEEEEvvEEEEvNT_6ParamsE,@function
        .size           _ZN7cutlass13device_kernelINS_4gemm6kernel13GemmUniversalIN4cute5tupleIJiiiiEEENS1_10collective13CollectiveMmaINS1_39MainloopSm90TmaGmmaRmemAWarpSpecializedILi9ENS5_IJNS4_1CILi1EEESB_SB_EEENS1_35KernelTmaWarpSpecializedCooperativeEEENS5_IJNSA_ILi128EEENSA_ILi64EEENSA_ILi32EEEEEEfNS5_IJSB_llEEEfNS5_IJlSB_lEEENS4_8TiledMMAINS4_8MMA_AtomIJNS4_4SM904GMMA29MMA_64x64x8_F32TF32TF32_RS_TNILNSO_7ScaleInE1ELSQ_1EEEEEENS4_6LayoutINS5_IJNSA_ILi2EEESB_SB_EEENS5_IJSB_NSA_ILi0EEESW_EEEEENS5_IJNS4_10UnderscoreESZ_SZ_EEEEENS4_13SM90_TMA_LOADENS4_14ComposedLayoutINS4_7SwizzleILi1ELi4ELi3EEENS4_18smem_ptr_flag_bitsILi32EEENST_INS5_IJNSA_ILi8EEES18_EEENS5_IJSB_S18_EEEEEEENS4_9Copy_AtomIJNS4_39AutoVectorizingCopyWithAssumedAlignmentILi128EEEfEEENS4_8identityES12_NS13_INS14_ILi3ELi4ELi3EEES17_NST_INS5_IJS18_SH_EEENS5_IJSH_SB_EEEEEEEvS1H_EENS_8epilogue10collective6detail29Sm90TmaWarpSpecializedAdapterINS1P_15DefaultEpilogueIfSK_SK_NS1O_6thread17LinearCombinationIfLi1EffLNS1T_9ScaleType4KindE0ELNS_15FloatRoundStyleE2EfEENS1_15EpilogueDefaultEEEEEvvEEEEvNT_6ParamsE,(.L_x_156 - _ZN7cutlass13device_kernelINS_4gemm6kernel13GemmUniversalIN4cute5tupleIJiiiiEEENS1_10collective13CollectiveMmaINS1_39MainloopSm90TmaGmmaRmemAWarpSpecializedILi9ENS5_IJNS4_1CILi1EEESB_SB_EEENS1_35KernelTmaWarpSpecializedCooperativeEEENS5_IJNSA_ILi128EEENSA_ILi64EEENSA_ILi32EEEEEEfNS5_IJSB_llEEEfNS5_IJlSB_lEEENS4_8TiledMMAINS4_8MMA_AtomIJNS4_4SM904GMMA29MMA_64x64x8_F32TF32TF32_RS_TNILNSO_7ScaleInE1ELSQ_1EEEEEENS4_6LayoutINS5_IJNSA_ILi2EEESB_SB_EEENS5_IJSB_NSA_ILi0EEESW_EEEEENS5_IJNS4_10UnderscoreESZ_SZ_EEEEENS4_13SM90_TMA_LOADENS4_14ComposedLayoutINS4_7SwizzleILi1ELi4ELi3EEENS4_18smem_ptr_flag_bitsILi32EEENST_INS5_IJNSA_ILi8EEES18_EEENS5_IJSB_S18_EEEEEEENS4_9Copy_AtomIJNS4_39AutoVectorizingCopyWithAssumedAlignmentILi128EEEfEEENS4_8identityES12_NS13_INS14_ILi3ELi4ELi3EEES17_NST_INS5_IJS18_SH_EEENS5_IJSH_SB_EEEEEEEvS1H_EENS_8epilogue10collective6detail29Sm90TmaWarpSpecializedAdapterINS1P_15DefaultEpilogueIfSK_SK_NS1O_6thread17LinearCombinationIfLi1EffLNS1T_9ScaleType4KindE0ELNS_15FloatRoundStyleE2EfEENS1_15EpilogueDefaultEEEEEvvEEEEvNT_6ParamsE)
        .other          _ZN7cutlass13device_kernelINS_4gemm6kernel13GemmUniversalIN4cute5tupleIJiiiiEEENS1_10collective13CollectiveMmaINS1_39MainloopSm90TmaGmmaRmemAWarpSpecializedILi9ENS5_IJNS4_1CILi1EEESB_SB_EEENS1_35KernelTmaWarpSpecializedCooperativeEEENS5_IJNSA_ILi128EEENSA_ILi64EEENSA_ILi32EEEEEEfNS5_IJSB_llEEEfNS5_IJlSB_lEEENS4_8TiledMMAINS4_8MMA_AtomIJNS4_4SM904GMMA29MMA_64x64x8_F32TF32TF32_RS_TNILNSO_7ScaleInE1ELSQ_1EEEEEENS4_6LayoutINS5_IJNSA_ILi2EEESB_SB_EEENS5_IJSB_NSA_ILi0EEESW_EEEEENS5_IJNS4_10UnderscoreESZ_SZ_EEEEENS4_13SM90_TMA_LOADENS4_14ComposedLayoutINS4_7SwizzleILi1ELi4ELi3EEENS4_18smem_ptr_flag_bitsILi32EEENST_INS5_IJNSA_ILi8EEES18_EEENS5_IJSB_S18_EEEEEEENS4_9Copy_AtomIJNS4_39AutoVectorizingCopyWithAssumedAlignmentILi128EEEfEEENS4_8identityES12_NS13_INS14_ILi3ELi4ELi3EEES17_NST_INS5_IJS18_SH_EEENS5_IJSH_SB_EEEEEEEvS1H_EENS_8epilogue10collective6detail29Sm90TmaWarpSpecializedAdapterINS1P_15DefaultEpilogueIfSK_SK_NS1O_6thread17LinearCombinationIfLi1EffLNS1T_9ScaleType4KindE0ELNS_15FloatRoundStyleE2EfEENS1_15EpilogueDefaultEEEEEvvEEEEvNT_6ParamsE,@"STO_CUDA_ENTRY STV_DEFAULT"
_ZN7cutlass13device_kernelINS_4gemm6kernel13GemmUniversalIN4cute5tupleIJiiiiEEENS1_10collective13CollectiveMmaINS1_39MainloopSm90TmaGmmaRmemAWarpSpecializedILi9ENS5_IJNS4_1CILi1EEESB_SB_EEENS1_35KernelTmaWarpSpecializedCooperativeEEENS5_IJNSA_ILi128EEENSA_ILi64EEENSA_ILi32EEEEEEfNS5_IJSB_llEEEfNS5_IJlSB_lEEENS4_8TiledMMAINS4_8MMA_AtomIJNS4_4SM904GMMA29MMA_64x64x8_F32TF32TF32_RS_TNILNSO_7ScaleInE1ELSQ_1EEEEEENS4_6LayoutINS5_IJNSA_ILi2EEESB_SB_EEENS5_IJSB_NSA_ILi0EEESW_EEEEENS5_IJNS4_10UnderscoreESZ_SZ_EEEEENS4_13SM90_TMA_LOADENS4_14ComposedLayoutINS4_7SwizzleILi1ELi4ELi3EEENS4_18smem_ptr_flag_bitsILi32EEENST_INS5_IJNSA_ILi8EEES18_EEENS5_IJSB_S18_EEEEEEENS4_9Copy_AtomIJNS4_39AutoVectorizingCopyWithAssumedAlignmentILi128EEEfEEENS4_8identityES12_NS13_INS14_ILi3ELi4ELi3EEES17_NST_INS5_IJS18_SH_EEENS5_IJSH_SB_EEEEEEEvS1H_EENS_8epilogue10collective6detail29Sm90TmaWarpSpecializedAdapterINS1P_15DefaultEpilogueIfSK_SK_NS1O_6thread17LinearCombinationIfLi1EffLNS1T_9ScaleType4KindE0ELNS_15FloatRoundStyleE2EfEENS1_15EpilogueDefaultEEEEEvvEEEEvNT_6ParamsE:
[----:B------:R-:W0:Y:S01]  /*0000*/  LDC R1, c[0x0][0x28] ;  /* 0x00000a00ff017b82 */ /* 0x000e220000000800 */
[----:B------:R-:W1:Y:S01]  /*0010*/  S2R R18, SR_TID.X ;  /* 0x0000000000127919 */ /* 0x000e620000002100 */
[----:B------:R-:W-:Y:S01]  /*0020*/  ELECT P0, URZ, PT ;  /* 0x00000000003f782f */ /* 0x000fe20003800000 */
[----:B------:R-:W-:Y:S01]  /*0030*/  BSSY B0, `(.L_x_0) ;  /* 0x000000f000007945 */ /* 0x000fe20003800000 */
[--C-:B-1----:R-:W-:Y:S02]  /*0040*/  SHF.R.U32.HI R0, RZ, 0x5, R18.reuse ;  /* 0x00000005ff007819 */ /* 0x102fe40000011612 */
[----:B------:R-:W-:-:S03]  /*0050*/  SHF.R.U32.HI R56, RZ, 0x7, R18 ;  /* 0x00000007ff387819 */ /* 0x000fc60000011612 */
[----:B------:R-:W1:Y:S04]  /*0060*/  SHFL.IDX PT, R5, R0, RZ, 0x1f ;  /* 0x00001fff00057589 */ /* 0x000e6800000e0000 */
[----:B------:R2:W3:Y:S01]  /*0070*/  SHFL.IDX PT, R8, R56, RZ, 0x1f ;  /* 0x00001fff38087589 */ /* 0x0004e200000e0000 */
[----:B-1----:R-:W-:-:S13]  /*0080*/  ISETP.NE.OR P0, PT, R5, RZ, !P0 ;  /* 0x000000ff0500720c */ /* 0x002fda0004705670 */
[----:B0-23--:R-:W-:Y:S05]  /*0090*/  @P0 BRA `(.L_x_1) ;  /* 0x0000000000200947 */ /* 0x00dfea0003800000 */
[----:B------:R-:W-:Y:S02]  /*00a0*/  ULDC.64 UR4, c[0x0][0x198] ;  /* 0x0000660000047ab9 */ /* 0x000fe40000000a00 */
[----:B------:R-:W-:Y:S02]  /*00b0*/  UIADD3 UR6, UP0, UR4, 0xf0, URZ ;  /* 0x000000f004067890 */ /* 0x000fe4000ff1e03f */
[----:B------:R-:W-:Y:S02]  /*00c0*/  UIADD3 UR4, UP1, UR4, 0x1f0, URZ ;  /* 0x000001f004047890 */ /* 0x000fe4000ff3e03f */
[----:B------:R-:W-:Y:S02]  /*00d0*/  UIADD3.X UR7, URZ, UR5, URZ, UP0, !UPT ;  /* 0x000000053f077290 */ /* 0x000fe400087fe43f */
[----:B------:R-:W-:-:S07]  /*00e0*/  UIADD3.X UR5, URZ, UR5, URZ, UP1, !UPT ;  /* 0x000000053f057290 */ /* 0x000fce0008ffe43f */
[----:B------:R0:W-:Y:S02]  /*00f0*/  UTMACCTL.PF [UR6] ;  /* 0x00000000060079b9 */ /* 0x0001e40008040000 */
[----:B------:R0:W-:Y:S02]  /*0100*/  UTMACCTL.PF [UR4] ;  /* 0x00000000040079b9 */ /* 0x0001e40008040000 */
[----:B0-----:R-:W-:Y:S01]  /*0110*/  NOP ;  /* 0x0000000000007918 */ /* 0x001fe20000000000 */
.L_x_1:
[----:B------:R-:W-:Y:S05]  /*0120*/  BSYNC B0 ;  /* 0x0000000000007941 */ /* 0x000fea0003800000 */
.L_x_0:
[----:B------:R-:W0:Y:S02]  /*0130*/  SHFL.IDX PT, R2, R0, RZ, 0x1f ;  /* 0x00001fff00027589 */ /* 0x000e2400000e0000 */
[----:B0-----:R-:W-:-:S13]  /*0140*/  ISETP.NE.AND P0, PT, R2, RZ, PT ;  /* 0x000000ff0200720c */ /* 0x001fda0003f05270 */
[----:B------:R-:W-:Y:S05]  /*0150*/  @P0 BRA `(.L_x_2) ;  /* 0x00000000008c0947 */ /* 0x000fea0003800000 */
[----:B------:R-:W-:Y:S01]  /*0160*/  ELECT P0, URZ, PT ;  /* 0x00000000003f782f */ /* 0x000fe20003800000 */
[----:B------:R-:W-:-:S12]  /*0170*/  BSSY B0, `(.L_x_2) ;  /* 0x0000021000007945 */ /* 0x000fd80003800000 */
[----:B------:R-:W-:Y:S05]  /*0180*/  @!P0 BRA `(.L_x_3) ;  /* 0x00000000007c8947 */ /* 0x000fea0003800000 */
[----:B------:R-:W0:Y:S01]  /*0190*/  S2UR UR8, SR_CgaCtaId ;  /* 0x00000000000879c3 */ /* 0x000e220000008800 */
[----:B------:R-:W-:Y:S01]  /*01a0*/  UMOV UR4, 0x400 ;  /* 0x0000040000047882 */ /* 0x000fe20000000000 */
[----:B------:R-:W-:Y:S01]  /*01b0*/  UMOV UR5, 0x1 ;  /* 0x0000000100057882 */ /* 0x000fe20000000000 */
[----:B------:R-:W-:Y:S02]  /*01c0*/  UMOV UR6, 0x100 ;  /* 0x0000010000067882 */ /* 0x000fe40000000000 */
[----:B------:R-:W-:-:S04]  /*01d0*/  UIADD3 UR6, -UR6, 0x100000, URZ ;  /* 0x0010000006067890 */ /* 0x000fc8000fffe13f */
[----:B------:R-:W-:Y:S02]  /*01e0*/  USHF.L.U32 UR7, UR6, 0xb, URZ ;  /* 0x0000000b06077899 */ /* 0x000fe4000800063f */
[----:B------:R-:W-:Y:S02]  /*01f0*/  USHF.L.U32 UR6, UR6, 0x1, URZ ;  /* 0x0000000106067899 */ /* 0x000fe4000800063f */
[----:B0-----:R-:W-:Y:S02]  /*0200*/  ULEA UR8, UR8, UR4, 0x18 ;  /* 0x0000000408087291 */ /* 0x001fe4000f8ec03f */
[----:B------:R-:W-:-:S04]  /*0210*/  UIADD3 UR4, -UR5, 0x100000, URZ ;  /* 0x0010000005047890 */ /* 0x000fc8000fffe13f */
[----:B------:R-:W-:Y:S02]  /*0220*/  USHF.L.U32 UR5, UR4, 0xb, URZ ;  /* 0x0000000b04057899 */ /* 0x000fe4000800063f */
[----:B------:R-:W-:Y:S01]  /*0230*/  USHF.L.U32 UR4, UR4, 0x1, URZ ;  /* 0x0000000104047899 */ /* 0x000fe2000800063f */
[----:B------:R-:W0:Y:S11]  /*0240*/  FENCE.VIEW.ASYNC.S ;  /* 0x00000000000073c6 */ /* 0x000e360000000000 */
[----:B0-----:R0:W1:Y:S01]  /*0250*/  SYNCS.EXCH.64 URZ, [UR8], UR4 ;  /* 0x00000004083f75b2 */ /* 0x0010620008000100 */
[----:B------:R0:W2:Y:S01]  /*0260*/  SYNCS.EXCH.64 URZ, [UR8+0x48], UR6 ;  /* 0x00004806083f75b2 */ /* 0x0000a20008000100 */
[----:B------:R0:W3:Y:S01]  /*0270*/  SYNCS.EXCH.64 URZ, [UR8+0x8], UR4 ;  /* 0x00000804083f75b2 */ /* 0x0000e20008000100 */
[----:B------:R0:W4:Y:S01]  /*0280*/  SYNCS.EXCH.64 URZ, [UR8+0x50], UR6 ;  /* 0x00005006083f75b2 */ /* 0x0001220008000100 */
[----:B------:R0:W0:Y:S01]  /*0290*/  SYNCS.EXCH.64 URZ, [UR8+0x10], UR4 ;  /* 0x00001004083f75b2 */ /* 0x0000220008000100 */
        /* <DEDUP_REMOVED lines=13> */
[----:B------:R-:W-:Y:S01]  /*0370*/  NOP ;  /* 0x0000000000007918 */ /* 0x000fe20000000000 */
.L_x_3:
[----:B0-----:R-:W-:Y:S05]  /*0380*/  BSYNC B0 ;  /* 0x0000000000007941 */ /* 0x001fea0003800000 */
.L_x_2:
[----:B------:R-:W0:Y:S01]  /*0390*/  SHFL.IDX PT, R0, R0, RZ, 0x1f ;  /* 0x00001fff00007589 */ /* 0x000e2200000e0000 */
[----:B------:R-:W-:Y:S01]  /*03a0*/  ELECT P0, URZ, PT ;  /* 0x00000000003f782f */ /* 0x000fe20003800000 */
[----:B------:R-:W5:Y:S01]  /*03b0*/  LDC R2, c[0x0][0x65c] ;  /* 0x00019700ff027b82 */ /* 0x000f620000000800 */
[----:B------:R-:W-:Y:S01]  /*03c0*/  SHF.R.S32.HI R6, RZ, 0x1f, R5 ;  /* 0x0000001fff067819 */ /* 0x000fe20000011405 */
[----:B------:R-:W1:Y:S01]  /*03d0*/  S2R R3, SR_CTAID.Y ;  /* 0x0000000000037919 */ /* 0x000e620000002600 */
[----:B------:R-:W-:Y:S01]  /*03e0*/  UMOV UR4, 0x20 ;  /* 0x0000002000047882 */ /* 0x000fe20000000000 */
[----:B------:R-:W-:Y:S01]  /*03f0*/  ISETP.NE.AND P2, PT, R8, RZ, PT ;  /* 0x000000ff0800720c */ /* 0x000fe20003f45270 */
[----:B------:R-:W-:Y:S01]  /*0400*/  NOP ;  /* 0x0000000000007918 */ /* 0x000fe20000000000 */
[----:B------:R-:W2:Y:S01]  /*0410*/  S2R R4, SR_CTAID.X ;  /* 0x0000000000047919 */ /* 0x000ea20000002500 */
[----:B------:R-:W-:Y:S01]  /*0420*/  LEA.HI R6, R6, R5, RZ, 0x2 ;  /* 0x0000000506067211 */ /* 0x000fe200078f10ff */
[----:B------:R-:W-:Y:S01]  /*0430*/  NOP ;  /* 0x0000000000007918 */ /* 0x000fe20000000000 */
[----:B0-----:R-:W-:-:S02]  /*0440*/  ISETP.NE.OR P0, PT, R0, RZ, !P0 ;  /* 0x000000ff0000720c */ /* 0x001fc40004705670 */
[----:B-----5:R-:W-:-:S04]  /*0450*/  ISETP.NE.AND P3, PT, R2, 0x1, PT ;  /* 0x000000010200780c */ /* 0x020fc80003f65270 */
[----:B------:R-:W-:Y:S02]  /*0460*/  P2R R0, PR, RZ, 0x8 ;  /* 0x00000008ff007803 */ /* 0x000fe40000000000 */
[----:B------:R-:W-:-:S05]  /*0470*/  LOP3.LUT R0, R6, 0xfffffffc, RZ, 0xc0, !PT ;  /* 0xfffffffc06007812 */ /* 0x000fca00078ec0ff */
[----:B------:R-:W-:Y:S01]  /*0480*/  VOTEU.ALL UP0, P0 ;  /* 0x00000000003f7886 */ /* 0x000fe20000000000 */
[----:B------:R-:W-:Y:S01]  /*0490*/  IMAD.IADD R0, R5, 0x1, -R0 ;  /* 0x0000000105007824 */ /* 0x000fe200078e0a00 */
[----:B------:R-:W2:Y:S01]  /*04a0*/  @P3 LDC R17, c[0x0][0x10] ;  /* 0x00000400ff113b82 */ /* 0x000ea20000000800 */
[----:B------:R-:W-:Y:S01]  /*04b0*/  VOTEU.ALL UP1, P0 ;  /* 0x00000000003f7886 */ /* 0x000fe20000020000 */
[----:B-1----:R-:W-:Y:S01]  /*04c0*/  @P3 IMAD.MOV.U32 R6, RZ, RZ, R3 ;  /* 0x000000ffff063224 */ /* 0x002fe200078e0003 */
[----:B------:R-:W-:Y:S01]  /*04d0*/  @!UP0 UMOV UR6, 0x400 ;  /* 0x0000040000068882 */ /* 0x000fe20000000000 */
[----:B------:R-:W-:-:S04]  /*04e0*/  @!UP0 UIADD3 UR4, -UR4, 0x100000, URZ ;  /* 0x0010000004048890 */ /* 0x000fc8000fffe13f */
[----:B------:R-:W-:Y:S02]  /*04f0*/  @!UP0 USHF.L.U32 UR5, UR4, 0xb, URZ ;  /* 0x0000000b04058899 */ /* 0x000fe4000800063f */
[----:B------:R-:W-:Y:S01]  /*0500*/  @!UP0 USHF.L.U32 UR4, UR4, 0x1, URZ ;  /* 0x0000000104048899 */ /* 0x000fe2000800063f */
[----:B------:R-:W-:Y:S02]  /*0510*/  @P3 IMAD.MOV.U32 R7, RZ, RZ, RZ ;  /* 0x000000ffff073224 */ /* 0x000fe400078e00ff */
[----:B------:R-:W-:Y:S01]  /*0520*/  IMAD.MOV.U32 R5, RZ, RZ, RZ ;  /* 0x000000ffff057224 */ /* 0x000fe200078e00ff */
[----:B------:R-:W0:Y:S01]  /*0530*/  @!UP0 S2UR UR7, SR_CgaCtaId ;  /* 0x00000000000789c3 */ /* 0x000e220000008800 */
[----:B------:R-:W-:-:S07]  /*0540*/  @P3 IMAD.MOV.U32 R11, RZ, RZ, RZ ;  /* 0x000000ffff0b3224 */ /* 0x000fce00078e00ff */
[----:B------:R-:W1:Y:S01]  /*0550*/  @!P3 LDC R9, c[0x0][0xc] ;  /* 0x00000300ff09bb82 */ /* 0x000e620000000800 */
[----:B--2---:R-:W-:-:S04]  /*0560*/  @P3 IMAD.WIDE.U32 R16, R4, R17, R6 ;  /* 0x0000001104103225 */ /* 0x004fc800078e0006 */
[----:B------:R-:W-:Y:S01]  /*0570*/  @P3 IMAD.IADD R17, R17, 0x1, R11 ;  /* 0x0000000111113824 */ /* 0x000fe200078e020b */
[----:B0-----:R-:W-:Y:S01]  /*0580*/  @!UP0 ULEA UR6, UR7, UR6, 0x18 ;  /* 0x0000000607068291 */ /* 0x001fe2000f8ec03f */
[----:B------:R-:W-:Y:S01]  /*0590*/  VOTEU.ALL UP0, P0 ;  /* 0x00000000003f7886 */ /* 0x000fe20000000000 */
[----:B------:R-:W-:-:S04]  /*05a0*/  ISETP.NE.AND P0, PT, R0, 0x3, PT ;  /* 0x000000030000780c */ /* 0x000fc80003f05270 */
[----:B------:R-:W-:Y:S01]  /*05b0*/  ISETP.EQ.OR P0, PT, R0, RZ, !P0 ;  /* 0x000000ff0000720c */ /* 0x000fe20004702670 */
[----:B-1----:R-:W-:-:S03]  /*05c0*/  @!P3 IMAD.WIDE.U32 R6, R9, R3, R4 ;  /* 0x000000030906b225 */ /* 0x002fc600078e0004 */
[C---:B------:R-:W-:Y:S01]  /*05d0*/  ISETP.EQ.AND P0, PT, R8.reuse, RZ, P0 ;  /* 0x000000ff0800720c */ /* 0x040fe20000702270 */
[----:B------:R-:W-:Y:S01]  /*05e0*/  VIADD R8, R8, 0xffffffff ;  /* 0xffffffff08087836 */ /* 0x000fe20000000000 */
[----:B------:R-:W0:Y:S02]  /*05f0*/  FENCE.VIEW.ASYNC.S ;  /* 0x00000000000073c6 */ /* 0x000e240000000000 */
[----:B0-----:R0:W3:Y:S01]  /*0600*/  @!UP0 SYNCS.EXCH.64 URZ, [UR6+0xa0], UR4 ;  /* 0x0000a004063f85b2 */ /* 0x0010e20008000100 */
[----:B------:R-:W-:Y:S01]  /*0610*/  @!P3 IMAD.MOV.U32 R16, RZ, RZ, R6 ;  /* 0x000000ffff10b224 */ /* 0x000fe200078e0006 */
[----:B------:R-:W-:Y:S01]  /*0620*/  SEL R19, RZ, 0x1, !P0 ;  /* 0x00000001ff137807 */ /* 0x000fe20004000000 */
[----:B------:R-:W-:Y:S01]  /*0630*/  @!P3 IMAD.MOV.U32 R17, RZ, RZ, R7 ;  /* 0x000000ffff11b224 */ /* 0x000fe200078e0007 */
[----:B------:R-:W-:-:S04]  /*0640*/  ISETP.GE.U32.AND P1, PT, R8, 0x2, PT ;  /* 0x000000020800780c */ /* 0x000fc80003f26070 */
[----:B------:R-:W-:Y:S01]  /*0650*/  SEL R19, R19, 0x2, P1 ;  /* 0x0000000213137807 */ /* 0x000fe20000800000 */
[----:B------:R0:W3:Y:S01]  /*0660*/  @!UP1 SYNCS.EXCH.64 URZ, [UR6+0xa8], UR4 ;  /* 0x0000a804063f95b2 */ /* 0x0000e20008000100 */
[----:B------:R-:W-:Y:S01]  /*0670*/  NOP ;  /* 0x0000000000007918 */ /* 0x000fe20000000000 */
[----:B---34-:R-:W-:Y:S06]  /*0680*/  BAR.SYNC.DEFER_BLOCKING 0x0 ;  /* 0x0000000000007b1d */ /* 0x018fec0000010000 */
[----:B------:R-:W-:Y:S05]  /*0690*/  @!P2 BRA `(.L_x_4) ;  /* 0x000000440014a947 */ /* 0x000fea0003800000 */
[----:B------:R-:W-:-:S13]  /*06a0*/  ISETP.GT.U32.AND P0, PT, R8, 0x1, PT ;  /* 0x000000010800780c */ /* 0x000fda0003f04070 */
[----:B0-----:R-:W-:Y:S05]  /*06b0*/  @P0 EXIT ;  /* 0x000000000000094d */ /* 0x001fea0003800000 */
[----:B------:R-:W-:Y:S01]  /*06c0*/  ULDC.64 UR4, c[0x0][0x650] ;  /* 0x0001940000047ab9 */ /* 0x000fe20000000a00 */
[----:B------:R-:W-:Y:S01]  /*06d0*/  PRMT R0, RZ, 0x7610, R0 ;  /* 0x00007610ff007816 */ /* 0x000fe20000000000 */
[----:B------:R-:W-:Y:S01]  /*06e0*/  IMAD.MOV.U32 R60, RZ, RZ, -0x1 ;  /* 0xffffffffff3c7424 */ /* 0x000fe200078e00ff */
[----:B------:R-:W-:Y:S01]  /*06f0*/  ISETP.GE.U32.AND P0, PT, R16, UR4, PT ;  /* 0x0000000410007c0c */ /* 0x000fe2000bf06070 */
[----:B------:R-:W-:Y:S02]  /*0700*/  IMAD.MOV.U32 R61, RZ, RZ, -0x1 ;  /* 0xffffffffff3d7424 */ /* 0x000fe400078e00ff */
[----:B------:R-:W-:Y:S01]  /*0710*/  IMAD.MOV.U32 R59, RZ, RZ, -0x1 ;  /* 0xffffffffff3b7424 */ /* 0x000fe200078e00ff */
[----:B------:R-:W-:-:S13]  /*0720*/  ISETP.GE.U32.AND.EX P0, PT, R17, UR5, PT, P0 ;  /* 0x0000000511007c0c */ /* 0x000fda000bf06100 */
[----:B------:R-:W-:Y:S05]  /*0730*/  @P0 BRA `(.L_x_5) ;  /* 0x0000000400540947 */ /* 0x000fea0003800000 */
[----:B------:R-:W0:Y:S01]  /*0740*/  LDC.64 R14, c[0x0][0x628] ;  /* 0x00018a00ff0e7b82 */ /* 0x000e220000000a00 */
[----:B------:R-:W-:Y:S02]  /*0750*/  IMAD.MOV.U32 R6, RZ, RZ, R16 ;  /* 0x000000ffff067224 */ /* 0x000fe400078e0010 */
[----:B------:R-:W-:-:S05]  /*0760*/  IMAD.MOV.U32 R7, RZ, RZ, R17 ;  /* 0x000000ffff077224 */ /* 0x000fca00078e0011 */
[----:B------:R-:W1:Y:S08]  /*0770*/  LDC R0, c[0x0][0x630] ;  /* 0x00018c00ff007b82 */ /* 0x000e700000000800 */
[----:B------:R-:W2:Y:S01]  /*0780*/  LDC.64 R20, c[0x0][0x620] ;  /* 0x00018800ff147b82 */ /* 0x000ea20000000a00 */
[----:B0-----:R-:W-:-:S04]  /*0790*/  ISETP.NE.U32.AND P0, PT, R14, RZ, PT ;  /* 0x000000ff0e00720c */ /* 0x001fc80003f05070 */
[----:B------:R-:W-:-:S13]  /*07a0*/  ISETP.NE.AND.EX P0, PT, R15, RZ, PT, P0 ;  /* 0x000000ff0f00720c */ /* 0x000fda0003f05300 */
[----:B-12---:R-:W-:Y:S05]  /*07b0*/  @!P0 BRA `(.L_x_6) ;  /* 0x0000000000288947 */ /* 0x006fea0003800000 */
[----:B------:R-:W0:Y:S02]  /*07c0*/  LDC R11, c[0x0][0x634] ;  /* 0x00018d00ff0b7b82 */ /* 0x000e240000000800 */
[----:B0-----:R-:W-:-:S05]  /*07d0*/  IADD3 R11, P0, R16, R11, RZ ;  /* 0x0000000b100b7210 */ /* 0x001fca0007f1e0ff */
[----:B------:R-:W-:-:S04]  /*07e0*/  IMAD.X R13, RZ, RZ, R17, P0 ;  /* 0x000000ffff0d7224 */ /* 0x000fc800000e0611 */
[----:B------:R-:W-:-:S04]  /*07f0*/  IMAD.WIDE.U32 R6, R13, R14, RZ ;  /* 0x0000000e0d067225 */ /* 0x000fc800078e00ff */
[----:B------:R-:W-:-:S04]  /*0800*/  IMAD.WIDE.U32 R8, P0, R11, R15, R6 ;  /* 0x0000000f0b087225 */ /* 0x000fc80007800006 */
[----:B------:R-:W-:-:S04]  /*0810*/  IMAD.WIDE.U32 R6, R11, R14, RZ ;  /* 0x0000000e0b067225 */ /* 0x000fc800078e00ff */
[----:B------:R-:W-:Y:S01]  /*0820*/  IMAD.X R11, RZ, RZ, RZ, P0 ;  /* 0x000000ffff0b7224 */ /* 0x000fe200000e06ff */
[----:B------:R-:W-:Y:S01]  /*0830*/  IADD3 RZ, P0, R7, R8, RZ ;  /* 0x0000000807ff7210 */ /* 0x000fe20007f1e0ff */
[----:B------:R-:W-:-:S04]  /*0840*/  IMAD.MOV.U32 R10, RZ, RZ, R9 ;  /* 0x000000ffff0a7224 */ /* 0x000fc800078e0009 */
[----:B------:R-:W-:-:S08]  /*0850*/  IMAD.WIDE.U32.X R6, R13, R15, R10, P0 ;  /* 0x0000000f0d067225 */ /* 0x000fd000000e040a */
.L_x_6:
[-CC-:B------:R-:W-:Y:S01]  /*0860*/  SHF.R.U64 R59, R6, R0.reuse, R7.reuse ;  /* 0x00000000063b7219 */ /* 0x180fe20000001207 */
[----:B------:R-:W0:Y:S01]  /*0870*/  LDC R10, c[0x0][0x618] ;  /* 0x00018600ff0a7b82 */ /* 0x000e220000000800 */
[----:B------:R-:W-:Y:S01]  /*0880*/  SHF.R.U32.HI R5, RZ, R0, R7 ;  /* 0x00000000ff057219 */ /* 0x000fe20000011607 */
[----:B------:R-:W-:Y:S01]  /*0890*/  ULDC UR4, c[0x0][0x150] ;  /* 0x0000540000047ab9 */ /* 0x000fe20000000800 */
[----:B------:R-:W-:Y:S02]  /*08a0*/  IADD3 R9, P0, RZ, -R59, RZ ;  /* 0x8000003bff097210 */ /* 0x000fe40007f1e0ff */
[----:B------:R-:W-:-:S03]  /*08b0*/  I2FP.F32.U32 R0, R4 ;  /* 0x0000000400007245 */ /* 0x000fc60000201000 */
[----:B------:R-:W1:Y:S01]  /*08c0*/  LDC.64 R26, c[0x0][0x640] ;  /* 0x00019000ff1a7b82 */ /* 0x000e620000000a00 */
[----:B------:R-:W-:Y:S02]  /*08d0*/  IMAD.X R11, RZ, RZ, ~R5, P0 ;  /* 0x000000ffff0b7224 */ /* 0x000fe400000e0e05 */
[----:B------:R-:W-:Y:S01]  /*08e0*/  FMUL R0, R0, UR4 ;  /* 0x0000000400007c20 */ /* 0x000fe20008400000 */
[----:B------:R-:W-:Y:S01]  /*08f0*/  IMAD.WIDE.U32 R6, R9, R20, R16 ;  /* 0x0000001409067225 */ /* 0x000fe200078e0010 */
[----:B------:R-:W-:-:S03]  /*0900*/  ULDC UR4, c[0x0][0x154] ;  /* 0x0000550000047ab9 */ /* 0x000fc60000000800 */
[----:B------:R-:W-:Y:S01]  /*0910*/  IMAD R8, R11, R20, RZ ;  /* 0x000000140b087224 */ /* 0x000fe200078e02ff */
[----:B------:R-:W2:Y:S01]  /*0920*/  LDC R5, c[0x0][0x144] ;  /* 0x00005100ff057b82 */ /* 0x000ea20000000800 */
[----:B------:R-:W3:Y:S02]  /*0930*/  F2I.U32.TRUNC.NTZ R0, R0 ;  /* 0x0000000000007305 */ /* 0x000ee4000020f000 */
[----:B------:R-:W-:-:S04]  /*0940*/  IMAD R9, R9, R21, R8 ;  /* 0x0000001509097224 */ /* 0x000fc800078e0208 */
[----:B------:R-:W-:Y:S01]  /*0950*/  IMAD.IADD R7, R7, 0x1, R9 ;  /* 0x0000000107077824 */ /* 0x000fe200078e0209 */
[----:B------:R-:W4:Y:S01]  /*0960*/  LDC R12, c[0x0][0x608] ;  /* 0x00018200ff0c7b82 */ /* 0x000f220000000800 */
[----:B------:R-:W-:-:S03]  /*0970*/  IMAD.MOV.U32 R9, RZ, RZ, -0x1 ;  /* 0xffffffffff097424 */ /* 0x000fc600078e00ff */
[-CC-:B0-----:R-:W-:Y:S02]  /*0980*/  SHF.R.U64 R20, R6, R10.reuse, R7.reuse ;  /* 0x0000000a06147219 */ /* 0x181fe40000001207 */
[----:B------:R-:W-:Y:S02]  /*0990*/  I2FP.F32.U32 R6, R3 ;  /* 0x0000000300067245 */ /* 0x000fe40000201000 */
[----:B------:R-:W0:Y:S01]  /*09a0*/  LDC R24, c[0x0][0x658] ;  /* 0x00019600ff187b82 */ /* 0x000e220000000800 */
[----:B-1----:R-:W-:Y:S01]  /*09b0*/  ISETP.NE.U32.AND P0, PT, R26, RZ, PT ;  /* 0x000000ff1a00720c */ /* 0x002fe20003f05070 */
[----:B---3--:R-:W-:Y:S01]  /*09c0*/  IMAD.MOV R8, RZ, RZ, -R0 ;  /* 0x000000ffff087224 */ /* 0x008fe200078e0a00 */
[----:B------:R-:W-:Y:S01]  /*09d0*/  SHF.R.U32.HI R7, RZ, R10, R7 ;  /* 0x0000000aff077219 */ /* 0x000fe20000011607 */
[----:B------:R-:W-:Y:S01]  /*09e0*/  FMUL R6, R6, UR4 ;  /* 0x0000000406067c20 */ /* 0x000fe20008400000 */
[----:B------:R-:W-:-:S03]  /*09f0*/  ISETP.NE.AND.EX P0, PT, R27, RZ, PT, P0 ;  /* 0x000000ff1b00720c */ /* 0x000fc60003f05300 */
[----:B------:R-:W1:Y:S01]  /*0a00*/  LDC R14, c[0x0][0x148] ;  /* 0x00005200ff0e7b82 */ /* 0x000e620000000800 */
[----:B--2---:R-:W-:-:S07]  /*0a10*/  IMAD R0, R5, R8, R4 ;  /* 0x0000000805007224 */ /* 0x004fce00078e0204 */
[----:B------:R-:W2:Y:S01]  /*0a20*/  LDC R22, c[0x0][0x600] ;  /* 0x00018000ff167b82 */ /* 0x000ea20000000800 */
[-CC-:B----4-:R-:W-:Y:S02]  /*0a30*/  SHF.R.U64 R28, R20, R12.reuse, R7.reuse ;  /* 0x0000000c141c7219 */ /* 0x190fe40000001207 */
[----:B------:R-:W-:Y:S01]  /*0a40*/  SHF.R.U32.HI R5, RZ, R12, R7 ;  /* 0x0000000cff057219 */ /* 0x000fe20000011607 */
[----:B------:R-:W-:Y:S01]  /*0a50*/  IMAD.MOV.U32 R7, RZ, RZ, 0x1 ;  /* 0x00000001ff077424 */ /* 0x000fe200078e00ff */
[----:B------:R3:W4:Y:S03]  /*0a60*/  F2I.U32.TRUNC.NTZ R12, R6 ;  /* 0x00000006000c7305 */ /* 0x000726000020f000 */
[----:B------:R-:W1:Y:S01]  /*0a70*/  LDC R15, c[0x0][0x648] ;  /* 0x00019200ff0f7b82 */ /* 0x000e620000000800 */
[-C--:B0-----:R-:W-:Y:S02]  /*0a80*/  SHF.L.U32 R4, R9, R24.reuse, RZ ;  /* 0x0000001809047219 */ /* 0x081fe400000006ff */
[----:B------:R-:W-:-:S02]  /*0a90*/  SHF.R.U64 R30, R28, R24, R5 ;  /* 0x000000181c1e7219 */ /* 0x000fc40000001205 */
[----:B------:R-:W-:Y:S02]  /*0aa0*/  LOP3.LUT R11, RZ, R4, RZ, 0x33, !PT ;  /* 0x00000004ff0b7212 */ /* 0x000fe400078e33ff */
[-C--:B------:R-:W-:Y:S01]  /*0ab0*/  SHF.R.U32.HI R5, RZ, R24.reuse, R5 ;  /* 0x00000018ff057219 */ /* 0x080fe20000011605 */
[----:B------:R-:W0:Y:S01]  /*0ac0*/  LDC R21, c[0x0][0x638] ;  /* 0x00018e00ff157b82 */ /* 0x000e220000000800 */
[----:B------:R-:W-:Y:S01]  /*0ad0*/  SHF.L.U32 R10, R7, R24, RZ ;  /* 0x00000018070a7219 */ /* 0x000fe200000006ff */
[----:B------:R-:W-:-:S06]  /*0ae0*/  IMAD.MOV.U32 R4, RZ, RZ, R30 ;  /* 0x000000ffff047224 */ /* 0x000fcc00078e001e */
[----:B------:R-:W0:Y:S01]  /*0af0*/  LDC R60, c[0x0][0x610] ;  /* 0x00018400ff3c7b82 */ /* 0x000e220000000800 */
[----:B---34-:R-:W-:Y:S05]  /*0b00*/  @!P0 BRA `(.L_x_7) ;  /* 0x0000000000288947 */ /* 0x018fea0003800000 */
[----:B------:R-:W3:Y:S02]  /*0b10*/  LDC R9, c[0x0][0x64c] ;  /* 0x00019300ff097b82 */ /* 0x000ee40000000800 */
[----:B---3--:R-:W-:-:S05]  /*0b20*/  IADD3 R9, P0, R30, R9, RZ ;  /* 0x000000091e097210 */ /* 0x008fca0007f1e0ff */
        /* <DEDUP_REMOVED lines=8> */
.L_x_7:
[----:B-1----:R-:W-:Y:S01]  /*0bb0*/  SHF.R.U64 R4, R4, R15, R5 ;  /* 0x0000000f04047219 */ /* 0x002fe20000001205 */
[----:B--2---:R-:W-:Y:S01]  /*0bc0*/  VIADD R5, R22, 0xffffffff ;  /* 0xffffffff16057836 */ /* 0x004fe20000000000 */
[----:B------:R-:W-:Y:S01]  /*0bd0*/  LOP3.LUT R11, R28, R11, RZ, 0xc0, !PT ;  /* 0x0000000b1c0b7212 */ /* 0x000fe200078ec0ff */
[----:B------:R-:W-:Y:S02]  /*0be0*/  IMAD.MOV R12, RZ, RZ, -R12 ;  /* 0x000000ffff0c7224 */ /* 0x000fe400078e0a0c */
[----:B------:R-:W-:Y:S01]  /*0bf0*/  IMAD.MOV R6, RZ, RZ, -R4 ;  /* 0x000000ffff067224 */ /* 0x000fe200078e0a04 */
[----:B------:R-:W-:Y:S01]  /*0c00*/  LOP3.LUT R5, R20, R5, RZ, 0xc0, !PT ;  /* 0x0000000514057212 */ /* 0x000fe200078ec0ff */
[----:B------:R-:W-:Y:S02]  /*0c10*/  @P3 IMAD R0, R14, R12, R3 ;  /* 0x0000000c0e003224 */ /* 0x000fe400078e0203 */
[----:B------:R-:W-:Y:S02]  /*0c20*/  IMAD R11, R10, R4, R11 ;  /* 0x000000040a0b7224 */ /* 0x000fe400078e020b */
[----:B0-----:R-:W-:-:S02]  /*0c30*/  IMAD R3, R6, R21, R30 ;  /* 0x0000001506037224 */ /* 0x001fc400078e021e */
[----:B------:R-:W-:Y:S02]  /*0c40*/  IMAD R60, R11, R60, R0 ;  /* 0x0000003c0b3c7224 */ /* 0x000fe400078e0200 */
[----:B------:R-:W-:Y:S02]  /*0c50*/  IMAD R3, R3, R22, R5 ;  /* 0x0000001603037224 */ /* 0x000fe400078e0205 */
[----:B------:R-:W-:-:S03]  /*0c60*/  IMAD.MOV.U32 R0, RZ, RZ, 0x1 ;  /* 0x00000001ff007424 */ /* 0x000fc600078e00ff */
[----:B------:R-:W-:Y:S02]  /*0c70*/  SEL R61, R3, R60, !P3 ;  /* 0x0000003c033d7207 */ /* 0x000fe40005800000 */
[----:B------:R-:W-:-:S07]  /*0c80*/  SEL R60, R60, R3, !P3 ;  /* 0x000000033c3c7207 */ /* 0x000fce0005800000 */
.L_x_5:
[----:B------:R-:W-:-:S08]  /*0c90*/  NOP ;  /* 0x0000000000007918 */ /* 0x000fd00000000000 */
[----:B------:R-:W0:Y:S02]  /*0ca0*/  USETMAXREG.TRY_ALLOC.CTAPOOL UP0, 0xe8 ;  /* 0x000000e8000079c8 */ /* 0x000e240008000600 */
[----:B0-----:R-:W-:-:S13]  /*0cb0*/  PLOP3.LUT P0, PT, PT, PT, UP0, 0x80, 0x0 ;  /* 0x000000000000781c */ /* 0x001fda0003f0f008 */
[----:B------:R-:W-:Y:S05]  /*0cc0*/  @!P0 BRA `(.L_x_5) ;  /* 0xfffffffc00f08947 */ /* 0x000fea000383ffff */
[----:B------:R-:W-:Y:S01]  /*0cd0*/  ULDC.64 UR4, c[0x0][0x598] ;  /* 0x0001660000047ab9 */ /* 0x000fe20000000a00 */
[----:B------:R-:W-:Y:S01]  /*0ce0*/  ULDC.64 UR36, c[0x0][0x208] ;  /* 0x0000820000247ab9 */ /* 0x000fe20000000a00 */
[----:B------:R-:W-:-:S04]  /*0cf0*/  ISETP.NE.U32.AND P0, PT, RZ, UR4, PT ;  /* 0x00000004ff007c0c */ /* 0x000fc8000bf05070 */
[----:B------:R-:W-:-:S13]  /*0d00*/  ISETP.NE.AND.EX P0, PT, RZ, UR5, PT, P0 ;  /* 0x00000005ff007c0c */ /* 0x000fda000bf05300 */
[----:B------:R-:W-:Y:S05]  /*0d10*/  @!P0 BRA `(.L_x_8) ;  /* 0x00000000001c8947 */ /* 0x000fea0003800000 */
[----:B------:R-:W0:Y:S02]  /*0d20*/  LDC.64 R4, c[0x0][0x598] ;  /* 0x00016600ff047b82 */ /* 0x000e240000000a00 */
[----:B0-----:R-:W2:Y:S02]  /*0d30*/  LDG.E.64 R4, desc[UR36][R4.64] ;  /* 0x0000002404047981 */ /* 0x001ea4000c1e1b00 */
[----:B--2---:R-:W-:-:S04]  /*0d40*/  ISETP.NE.U32.AND P0, PT, R4, RZ, PT ;  /* 0x000000ff0400720c */ /* 0x004fc80003f05070 */
[----:B------:R-:W-:-:S13]  /*0d50*/  ISETP.NE.AND.EX P0, PT, R5, RZ, PT, P0 ;  /* 0x000000ff0500720c */ /* 0x000fda0003f05300 */
[----:B------:R-:W-:Y:S05]  /*0d60*/  @!P0 BRA `(.L_x_8) ;  /* 0x0000000000088947 */ /* 0x000fea0003800000 */
[----:B------:R0:W5:Y:S01]  /*0d70*/  LD.E R57, desc[UR36][R4.64] ;  /* 0x0000002404397980 */ /* 0x000162000c101900 */
[----:B------:R-:W-:Y:S05]  /*0d80*/  BRA `(.L_x_9) ;  /* 0x0000000000247947 */ /* 0x000fea0003800000 */
.L_x_8:
[----:B------:R-:W-:Y:S02]  /*0d90*/  ULDC.64 UR4, c[0x0][0x588] ;  /* 0x0001620000047ab9 */ /* 0x000fe40000000a00 */
[----:B------:R-:W-:-:S04]  /*0da0*/  ISETP.NE.U32.AND P0, PT, RZ, UR4, PT ;  /* 0x00000004ff007c0c */ /* 0x000fc8000bf05070 */
[----:B------:R-:W-:-:S13]  /*0db0*/  ISETP.NE.AND.EX P0, PT, RZ, UR5, PT, P0 ;  /* 0x00000005ff007c0c */ /* 0x000fda000bf05300 */
[----:B------:R-:W-:Y:S05]  /*0dc0*/  @!P0 BRA `(.L_x_10) ;  /* 0x00000000000c8947 */ /* 0x000fea0003800000 */
[----:B------:R-:W0:Y:S02]  /*0dd0*/  LDC.64 R4, c[0x0][0x588] ;  /* 0x00016200ff047b82 */ /* 0x000e240000000a00 */
[----:B0-----:R1:W5:Y:S01]  /*0de0*/  LDG.E R57, desc[UR36][R4.64] ;  /* 0x0000002404397981 */ /* 0x001362000c1e1900 */
[----:B------:R-:W-:Y:S05]  /*0df0*/  BRA `(.L_x_9) ;  /* 0x0000000000087947 */ /* 0x000fea0003800000 */
.L_x_10:
[----:B------:R-:W-:Y:S02]  /*0e00*/  ULDC UR4, c[0x0][0x580] ;  /* 0x0001600000047ab9 */ /* 0x000fe40000000800 */
[----:B------:R-:W-:-:S07]  /*0e10*/  IMAD.U32 R57, RZ, RZ, UR4 ;  /* 0x00000004ff397e24 */ /* 0x000fce000f8e00ff */
.L_x_9:
[----:B------:R-:W-:Y:S02]  /*0e20*/  ULDC.64 UR4, c[0x0][0x5a0] ;  /* 0x0001680000047ab9 */ /* 0x000fe40000000a00 */
[----:B------:R-:W-:-:S04]  /*0e30*/  ISETP.NE.U32.AND P0, PT, RZ, UR4, PT ;  /* 0x00000004ff007c0c */ /* 0x000fc8000bf05070 */
[----:B------:R-:W-:-:S13]  /*0e40*/  ISETP.NE.AND.EX P0, PT, RZ, UR5, PT, P0 ;  /* 0x00000005ff007c0c */ /* 0x000fda000bf05300 */
[----:B------:R-:W-:Y:S05]  /*0e50*/  @!P0 BRA `(.L_x_11) ;  /* 0x00000000001c8947 */ /* 0x000fea0003800000 */
[----:B01----:R-:W0:Y:S02]  /*0e60*/  LDC.64 R4, c[0x0][0x5a0] ;  /* 0x00016800ff047b82 */ /* 0x003e240000000a00 */
[----:B0-----:R-:W2:Y:S02]  /*0e70*/  LDG.E.64 R4, desc[UR36][R4.64] ;  /* 0x0000002404047981 */ /* 0x001ea4000c1e1b00 */
[----:B--2---:R-:W-:-:S04]  /*0e80*/  ISETP.NE.U32.AND P0, PT, R4, RZ, PT ;  /* 0x000000ff0400720c */ /* 0x004fc80003f05070 */
[----:B------:R-:W-:-:S13]  /*0e90*/  ISETP.NE.AND.EX P0, PT, R5, RZ, PT, P0 ;  /* 0x000000ff0500720c */ /* 0x000fda0003f05300 */
[----:B------:R-:W-:Y:S05]  /*0ea0*/  @!P0 BRA `(.L_x_11) ;  /* 0x0000000000088947 */ /* 0x000fea0003800000 */
[----:B------:R0:W5:Y:S01]  /*0eb0*/  LD.E R58, desc[UR36][R4.64] ;  /* 0x00000024043a7980 */ /* 0x000162000c101900 */
[----:B------:R-:W-:Y:S05]  /*0ec0*/  BRA `(.L_x_12) ;  /* 0x0000000000247947 */ /* 0x000fea0003800000 */
.L_x_11:
[----:B------:R-:W-:Y:S02]  /*0ed0*/  ULDC.64 UR4, c[0x0][0x590] ;  /* 0x0001640000047ab9 */ /* 0x000fe40000000a00 */
[----:B------:R-:W-:-:S04]  /*0ee0*/  ISETP.NE.U32.AND P0, PT, RZ, UR4, PT ;  /* 0x00000004ff007c0c */ /* 0x000fc8000bf05070 */
[----:B------:R-:W-:-:S13]  /*0ef0*/  ISETP.NE.AND.EX P0, PT, RZ, UR5, PT, P0 ;  /* 0x00000005ff007c0c */ /* 0x000fda000bf05300 */
[----:B------:R-:W-:Y:S05]  /*0f00*/  @!P0 BRA `(.L_x_13) ;  /* 0x00000000000c8947 */ /* 0x000fea0003800000 */
[----:B01----:R-:W0:Y:S02]  /*0f10*/  LDC.64 R4, c[0x0][0x590] ;  /* 0x00016400ff047b82 */ /* 0x003e240000000a00 */
[----:B0-----:R1:W5:Y:S01]  /*0f20*/  LDG.E R58, desc[UR36][R4.64] ;  /* 0x00000024043a7981 */ /* 0x001362000c1e1900 */
[----:B------:R-:W-:Y:S05]  /*0f30*/  BRA `(.L_x_12) ;  /* 0x0000000000087947 */ /* 0x000fea0003800000 */
.L_x_13:
[----:B------:R-:W-:Y:S02]  /*0f40*/  ULDC UR4, c[0x0][0x584] ;  /* 0x0001610000047ab9 */ /* 0x000fe40000000800 */
[----:B------:R-:W-:-:S07]  /*0f50*/  IMAD.U32 R58, RZ, RZ, UR4 ;  /* 0x00000004ff3a7e24 */ /* 0x000fce000f8e00ff */
.L_x_12:
[----:B------:R-:W-:-:S13]  /*0f60*/  LOP3.LUT P0, RZ, R0, 0xff, RZ, 0xc0, !PT ;  /* 0x000000ff00ff7812 */ /* 0x000fda000780c0ff */
[----:B------:R-:W-:Y:S05]  /*0f70*/  @!P0 EXIT ;  /* 0x000000000000894d */ /* 0x000fea0003800000 */
[----:B------:R-:W-:Y:S01]  /*0f80*/  ULDC UR4, c[0x0][0x28c] ;  /* 0x0000a30000047ab9 */ /* 0x000fe20000000800 */
[----:B------:R-:W-:Y:S01]  /*0f90*/  LOP3.LUT R62, R19, 0x1, RZ, 0xfc, !PT ;  /* 0x00000001133e7812 */ /* 0x000fe200078efcff */
[----:B------:R-:W-:Y:S01]  /*0fa0*/  UIADD3 UR4, UR4, 0x1f, URZ ;  /* 0x0000001f04047890 */ /* 0x000fe2000fffe03f */
[----:B------:R-:W-:Y:S01]  /*0fb0*/  UMOV UR38, URZ ;  /* 0x0000003f00267c82 */ /* 0x000fe20008000000 */
[----:B------:R-:W-:Y:S02]  /*0fc0*/  UMOV UR39, URZ ;  /* 0x0000003f00277c82 */ /* 0x000fe40008000000 */
[----:B------:R-:W-:-:S04]  /*0fd0*/  USHF.R.S32.HI UR5, URZ, 0x1f, UR4 ;  /* 0x0000001f3f057899 */ /* 0x000fc80008011404 */
[----:B------:R-:W-:-:S04]  /*0fe0*/  ULEA.HI UR5, UR5, UR4, URZ, 0x5 ;  /* 0x0000000405057291 */ /* 0x000fc8000f8f283f */
[----:B------:R-:W-:-:S12]  /*0ff0*/  USHF.R.S32.HI UR40, URZ, 0x5, UR5 ;  /* 0x000000053f287899 */ /* 0x000fd80008011405 */
.L_x_106:
[----:B------:R-:W2:Y:S01]  /*1000*/  S2R R3, SR_CgaCtaId ;  /* 0x0000000000037919 */ /* 0x000ea20000008800 */
[----:B------:R-:W-:-:S04]  /*1010*/  MOV R0, 0x400 ;  /* 0x0000040000007802 */ /* 0x000fc80000000f00 */
[----:B--2---:R-:W-:-:S05]  /*1020*/  LEA R24, R3, R0, 0x18 ;  /* 0x0000000003187211 */ /* 0x004fca00078ec0ff */
[----:B------:R-:W-:-:S05]  /*1030*/  VIADD R0, R24, 0x800 ;  /* 0x0000080018007836 */ /* 0x000fca0000000000 */
[----:B------:R-:W-:-:S13]  /*1040*/  LOP3.LUT P0, RZ, R0, 0x9f, RZ, 0xc0, !PT ;  /* 0x0000009f00ff7812 */ /* 0x000fda000780c0ff */
[----:B01-34-:R-:W-:Y:S05]  /*1050*/  @!P0 BRA `(.L_x_14) ;  /* 0x0000000000408947 */ /* 0x01bfea0003800000 */
[----:B------:R-:W-:Y:S01]  /*1060*/  MOV R0, 0x0 ;  /* 0x0000000000007802 */ /* 0x000fe20000000f00 */
[----:B------:R-:W-:Y:S01]  /*1070*/  ULDC.64 UR4, c[0x4][0x70] ;  /* 0x01001c0000047ab9 */ /* 0x000fe20000000a00 */
[----:B------:R-:W-:Y:S01]  /*1080*/  ULDC.64 UR6, c[0x4][0x8] ;  /* 0x0100020000067ab9 */ /* 0x000fe20000000a00 */
[----:B01----:R-:W-:Y:S01]  /*1090*/  IMAD.U32 R4, RZ, RZ, UR4 ;  /* 0x00000004ff047e24 */ /* 0x003fe2000f8e00ff */
[----:B------:R0:W1:Y:S01]  /*10a0*/  LDC.64 R14, c[0x4][R0] ;  /* 0x01000000000e7b82 */ /* 0x0000620000000a00 */
[----:B------:R-:W-:Y:S01]  /*10b0*/  IMAD.U32 R5, RZ, RZ, UR5 ;  /* 0x00000005ff057e24 */ /* 0x000fe2000f8e00ff */
[----:B------:R-:W-:Y:S01]  /*10c0*/  ULDC.64 UR4, c[0x4][0x78] ;  /* 0x01001e0000047ab9 */ /* 0x000fe20000000a00 */
[----:B------:R-:W-:Y:S02]  /*10d0*/  IMAD.U32 R10, RZ, RZ, UR6 ;  /* 0x00000006ff0a7e24 */ /* 0x000fe4000f8e00ff */
[----:B------:R-:W-:Y:S02]  /*10e0*/  IMAD.U32 R6, RZ, RZ, UR4 ;  /* 0x00000004ff067e24 */ /* 0x000fe4000f8e00ff */
[----:B------:R-:W-:-:S02]  /*10f0*/  IMAD.U32 R7, RZ, RZ, UR5 ;  /* 0x00000005ff077e24 */ /* 0x000fc4000f8e00ff */
[----:B------:R-:W-:Y:S02]  /*1100*/  IMAD.U32 R11, RZ, RZ, UR7 ;  /* 0x00000007ff0b7e24 */ /* 0x000fe4000f8e00ff */
[----:B------:R-:W-:Y:S02]  /*1110*/  IMAD.MOV.U32 R8, RZ, RZ, 0x70 ;  /* 0x00000070ff087424 */ /* 0x000fe400078e00ff */
[----:B------:R-:W-:Y:S02]  /*1120*/  IMAD.MOV.U32 R12, RZ, RZ, 0x1 ;  /* 0x00000001ff0c7424 */ /* 0x000fe400078e00ff */
[----:B0-----:R-:W-:-:S07]  /*1130*/  IMAD.MOV.U32 R13, RZ, RZ, RZ ;  /* 0x000000ffff0d7224 */ /* 0x001fce00078e00ff */
[----:B------:R-:W-:-:S07]  /*1140*/  LEPC R20, `(.L_x_14) ;  /* 0x000000001014794e */ /* 0x000fce0000000000 */
[----:B-1---5:R-:W-:Y:S05]  /*1150*/  CALL.ABS.NOINC R14 ;  /* 0x000000000e007343 */ /* 0x022fea0003c00000 */
.L_x_14:
[----:B------:R-:W-:-:S05]  /*1160*/  VIADD R25, R24, 0x24800 ;  /* 0x0002480018197836 */ /* 0x000fca0000000000 */
[----:B------:R-:W-:-:S13]  /*1170*/  LOP3.LUT P0, RZ, R25, 0x3ff, RZ, 0xc0, !PT ;  /* 0x000003ff19ff7812 */ /* 0x000fda000780c0ff */
[----:B------:R-:W-:Y:S05]  /*1180*/  @!P0 BRA `(.L_x_15) ;  /* 0x00000000007c8947 */ /* 0x000fea0003800000 */
        /* <DEDUP_REMOVED lines=16> */
.L_x_16:
[----:B------:R-:W0:Y:S01]  /*1290*/  LDC.64 R22, c[0x4][R22] ;  /* 0x0100000016167b82 */ /* 0x000e220000000a00 */
[----:B------:R-:W-:Y:S01]  /*12a0*/  ULDC.64 UR4, c[0x4][0x70] ;  /* 0x01001c0000047ab9 */ /* 0x000fe20000000a00 */
[----:B------:R-:W-:Y:S01]  /*12b0*/  ULDC.64 UR6, c[0x4][0x10] ;  /* 0x0100040000067ab9 */ /* 0x000fe20000000a00 */
[----:B------:R-:W-:Y:S02]  /*12c0*/  IMAD.U32 R4, RZ, RZ, UR4 ;  /* 0x00000004ff047e24 */ /* 0x000fe4000f8e00ff */
        /* <DEDUP_REMOVED lines=8> */
[----:B------:R-:W-:-:S07]  /*1350*/  IMAD.MOV.U32 R13, RZ, RZ, RZ ;  /* 0x000000ffff0d7224 */ /* 0x000fce00078e00ff */
[----:B------:R-:W-:-:S07]  /*1360*/  LEPC R20, `(.L_x_15) ;  /* 0x000000001014794e */ /* 0x000fce0000000000 */
[----:B0-----:R-:W-:Y:S05]  /*1370*/  CALL.ABS.NOINC R22 ;  /* 0x0000000016007343 */ /* 0x001fea0003c00000 */
.L_x_15:
[----:B------:R-:W-:Y:S01]  /*1380*/  UMOV UR4, 0xffffffff ;  /* 0xffffffff00047882 */ /* 0x000fe20000000000 */
[----:B------:R-:W-:Y:S02]  /*1390*/  LOP3.LUT R13, R18, 0x80, RZ, 0xc0, !PT ;  /* 0x00000080120d7812 */ /* 0x000fe400078ec0ff */
[----:B------:R-:W-:Y:S02]  /*13a0*/  ISETP.NE.AND P0, PT, R62, 0x3, PT ;  /* 0x000000033e00780c */ /* 0x000fe40003f05270 */
[----:B------:R-:W-:Y:S01]  /*13b0*/  SHF.R.U32.HI R13, RZ, 0x7, R13 ;  /* 0x00000007ff0d7819 */ /* 0x000fe2000001160d */
[----:B------:R-:W-:Y:S10]  /*13c0*/  BRA.DIV UR4, `(.L_x_17) ;  /* 0x0000005604e07947 */ /* 0x000ff4000b800000 */
.L_x_139:
[----:B------:R-:W-:Y:S05]  /*13d0*/  @!P0 BRA `(.L_x_18) ;  /* 0x0000000000048947 */ /* 0x000fea0003800000 */
[----:B------:R-:W-:Y:S01]  /*13e0*/  BPT.TRAP 0x1 ;  /* 0x000000040000795c */ /* 0x000fe20000300000 */
.L_x_18:
[----:B------:R-:W-:Y:S02]  /*13f0*/  IMAD.U32 R0, RZ, RZ, UR38 ;  /* 0x00000026ff007e24 */ /* 0x000fe4000f8e00ff */
[----:B------:R-:W-:-:S03]  /*1400*/  IMAD.U32 R3, RZ, RZ, UR39 ;  /* 0x00000027ff037e24 */ /* 0x000fc6000f8e00ff */
[----:B------:R-:W-:Y:S01]  /*1410*/  SHF.L.U32 R0, R0, 0x1f, RZ ;  /* 0x0000001f00007819 */ /* 0x000fe200000006ff */
[----:B------:R-:W-:-:S04]  /*1420*/  IMAD R3, R3, 0x8, R24 ;  /* 0x0000000803037824 */ /* 0x000fc800078e0218 */
[----:B------:R2:W3:Y:S01]  /*1430*/  SYNCS.PHASECHK.TRANS64.TRYWAIT P1, [R3+URZ], R0 ;  /* 0x00000000030075a7 */ /* 0x0004e2000802017f */
[----:B------:R-:W-:Y:S05]  /*1440*/  @!P0 BRA `(.L_x_19) ;  /* 0x0000000000048947 */ /* 0x000fea0003800000 */
[----:B------:R-:W-:Y:S01]  /*1450*/  BPT.TRAP 0x1 ;  /* 0x000000040000795c */ /* 0x000fe20000300000 */
.L_x_19:
[----:B---3--:R-:W-:Y:S05]  /*1460*/  @P1 BRA `(.L_x_20) ;  /* 0x0000000000081947 */ /* 0x008fea0003800000 */
[----:B------:R-:W3:Y:S02]  /*1470*/  SYNCS.PHASECHK.TRANS64.TRYWAIT P1, [R3+URZ], R0 ;  /* 0x00000000030075a7 */ /* 0x000ee4000802017f */
[----:B---3--:R-:W-:Y:S05]  /*1480*/  @!P1 BRA `(.L_x_21) ;  /* 0x0000005400cc9947 */ /* 0x008fea0003800000 */
.L_x_20:
[----:B------:R-:W-:-:S04]  /*1490*/  UIADD3 UR4, UR39, 0x1, URZ ;  /* 0x0000000127047890 */ /* 0x000fc8000fffe03f */
[----:B------:R-:W-:Y:S02]  /*14a0*/  UISETP.NE.AND UP0, UPT, UR4, 0x9, UPT ;  /* 0x000000090400788c */ /* 0x000fe4000bf05270 */
[----:B--23--:R-:W-:Y:S02]  /*14b0*/  IMAD.U32 R0, RZ, RZ, UR4 ;  /* 0x00000004ff007e24 */ /* 0x00cfe4000f8e00ff */
[----:B------:R-:W-:Y:S02]  /*14c0*/  USEL UR4, URZ, 0x1, UP0 ;  /* 0x000000013f047887 */ /* 0x000fe40008000000 */
[----:B------:R-:W-:Y:S02]  /*14d0*/  PLOP3.LUT P1, PT, PT, PT, UP0, 0x80, 0x0 ;  /* 0x000000000000781c */ /* 0x000fe40003f2f008 */
[----:B------:R-:W-:Y:S02]  /*14e0*/  ULOP3.LUT UR4, UR38, UR4, URZ, 0x3c, !UPT ;  /* 0x0000000426047292 */ /* 0x000fe4000f8e3c3f */
[----:B------:R-:W-:-:S04]  /*14f0*/  SEL R0, R0, RZ, P1 ;  /* 0x000000ff00007207 */ /* 0x000fc80000800000 */
[----:B------:R-:W-:Y:S01]  /*1500*/  IMAD.U32 R15, RZ, RZ, UR4 ;  /* 0x00000004ff0f7e24 */ /* 0x000fe2000f8e00ff */
[----:B------:R-:W-:Y:S06]  /*1510*/  @!P0 BRA `(.L_x_22) ;  /* 0x0000000000048947 */ /* 0x000fec0003800000 */
[----:B------:R-:W-:Y:S01]  /*1520*/  BPT.TRAP 0x1 ;  /* 0x000000040000795c */ /* 0x000fe20000300000 */
.L_x_22:
[----:B------:R-:W-:Y:S01]  /*1530*/  SHF.R.U32.HI R8, RZ, 0x2, R18 ;  /* 0x00000002ff087819 */ /* 0x000fe20000011612 */
[C---:B------:R-:W-:Y:S01]  /*1540*/  IMAD.SHL.U32 R3, R18.reuse, 0x8, RZ ;  /* 0x0000000812037824 */ /* 0x040fe200078e00ff */
[----:B------:R-:W-:Y:S01]  /*1550*/  USHF.L.U32 UR4, UR39, 0xc, URZ ;  /* 0x0000000c27047899 */ /* 0x000fe2000800063f */
[----:B01----:R-:W-:Y:S01]  /*1560*/  IMAD.SHL.U32 R4, R18, 0x10, RZ ;  /* 0x0000001012047824 */ /* 0x003fe200078e00ff */
[C---:B------:R-:W-:Y:S01]  /*1570*/  LOP3.LUT R6, R8.reuse, 0x3, RZ, 0xc0, !PT ;  /* 0x0000000308067812 */ /* 0x040fe200078ec0ff */
[----:B------:R-:W-:Y:S01]  /*1580*/  IMAD.U32 R11, RZ, RZ, UR40 ;  /* 0x00000028ff0b7e24 */ /* 0x000fe2000f8e00ff */
[----:B------:R-:W-:Y:S02]  /*1590*/  LOP3.LUT R7, R8, 0x4, RZ, 0xc0, !PT ;  /* 0x0000000408077812 */ /* 0x000fe400078ec0ff */
[----:B------:R-:W-:Y:S02]  /*15a0*/  LOP3.LUT R3, R3, 0x18, R6, 0xe2, !PT ;  /* 0x0000001803037812 */ /* 0x000fe400078ee206 */
[----:B------:R-:W-:-:S02]  /*15b0*/  LOP3.LUT R10, R4, 0xe00, RZ, 0xc0, !PT ;  /* 0x00000e00040a7812 */ /* 0x000fc400078ec0ff */
[----:B------:R-:W-:Y:S02]  /*15c0*/  LOP3.LUT R3, R3, R7, RZ, 0xfc, !PT ;  /* 0x0000000703037212 */ /* 0x000fe400078efcff */
[----:B------:R-:W-:Y:S02]  /*15d0*/  MOV R12, 0x90 ;  /* 0x00000090000c7802 */ /* 0x000fe40000000f00 */
[----:B------:R-:W-:Y:S02]  /*15e0*/  LOP3.LUT R4, R3, R10, RZ, 0xfc, !PT ;  /* 0x0000000a03047212 */ /* 0x000fe400078efcff */
[----:B------:R-:W-:Y:S02]  /*15f0*/  LOP3.LUT P1, RZ, R8, 0x4, RZ, 0xc0, !PT ;  /* 0x0000000408ff7812 */ /* 0x000fe4000782c0ff */
[----:B------:R-:W-:Y:S02]  /*1600*/  LOP3.LUT R3, R4, UR4, RZ, 0xfc, !PT ;  /* 0x0000000404037c12 */ /* 0x000fe4000f8efcff */
[----:B------:R-:W-:-:S02]  /*1610*/  SEL R12, R12, 0x70, !P1 ;  /* 0x000000700c0c7807 */ /* 0x000fc40004800000 */
[----:B------:R-:W-:Y:S01]  /*1620*/  SHF.L.U32 R14, R15, 0x1f, RZ ;  /* 0x0000001f0f0e7819 */ /* 0x000fe200000006ff */
[--C-:B------:R-:W-:Y:S01]  /*1630*/  IMAD R5, R3, 0x4, R24.reuse ;  /* 0x0000000403057824 */ /* 0x100fe200078e0218 */
[----:B------:R-:W-:Y:S01]  /*1640*/  ISETP.NE.AND P2, PT, R11, 0x1, PT ;  /* 0x000000010b00780c */ /* 0x000fe20003f45270 */
[----:B------:R-:W-:Y:S02]  /*1650*/  IMAD R3, R0, 0x8, R24 ;  /* 0x0000000800037824 */ /* 0x000fe400078e0218 */
[----:B------:R-:W-:Y:S02]  /*1660*/  IMAD.IADD R9, R5, 0x1, R12 ;  /* 0x0000000105097824 */ /* 0x000fe400078e020c */
[----:B------:R0:W1:Y:S01]  /*1670*/  SYNCS.PHASECHK.TRANS64.TRYWAIT P1, [R3+URZ], R14 ;  /* 0x0000000e030075a7 */ /* 0x000062000802017f */
[----:B------:R0:W2:Y:S07]  /*1680*/  LDS R64, [R5+0x800] ;  /* 0x0008000005407984 */ /* 0x0000ae0000000800 */
[----:B------:R-:W-:Y:S05]  /*1690*/  WARPSYNC.ALL ;  /* 0x0000000000007948 */ /* 0x000fea0003800000 */
[----:B------:R-:W-:Y:S04]  /*16a0*/  LDS R65, [R5+0xc00] ;  /* 0x000c000005417984 */ /* 0x000fe80000000800 */
[----:B------:R-:W-:Y:S04]  /*16b0*/  LDS R68, [R5+0x900] ;  /* 0x0009000005447984 */ /* 0x000fe80000000800 */
[----:B------:R-:W-:Y:S04]  /*16c0*/  LDS R69, [R5+0xd00] ;  /* 0x000d000005457984 */ /* 0x000fe80000000800 */
[----:B------:R-:W-:Y:S04]  /*16d0*/  LDS R66, [R9+0x800] ;  /* 0x0008000009427984 */ /* 0x000fe80000000800 */
[----:B------:R-:W2:Y:S04]  /*16e0*/  LDS R67, [R9+0xc00] ;  /* 0x000c000009437984 */ /* 0x000ea80000000800 */
[----:B------:R-:W-:Y:S04]  /*16f0*/  LDS R70, [R9+0x900] ;  /* 0x0009000009467984 */ /* 0x000fe80000000800 */
[----:B------:R-:W3:Y:S01]  /*1700*/  LDS R71, [R9+0xd00] ;  /* 0x000d000009477984 */ /* 0x000ee20000000800 */
[----:B------:R-:W-:Y:S01]  /*1710*/  R2UR UR4, R25 ;  /* 0x00000000190472ca */ /* 0x000fe200000e0000 */
[----:B------:R-:W-:Y:S01]  /*1720*/  UMOV UR11, 0x40000040 ;  /* 0x40000040000b7882 */ /* 0x000fe20000000000 */
[----:B--2---:R-:W-:-:S11]  /*1730*/  WARPGROUP.ARRIVE ;  /* 0x00000000000079c5 */ /* 0x004fd60000000000 */
[----:B------:R-:W-:-:S04]  /*1740*/  USHF.R.U32.HI UR4, URZ, 0x4, UR4 ;  /* 0x000000043f047899 */ /* 0x000fc80008011604 */
[----:B------:R-:W-:-:S04]  /*1750*/  ULOP3.LUT UR4, UR4, 0x3fff, URZ, 0xc0, !UPT ;  /* 0x00003fff04047892 */ /* 0x000fc8000f8ec03f */
[----:B------:R-:W-:-:S04]  /*1760*/  ULOP3.LUT UR7, UR4, 0x10000, URZ, 0xfc, !UPT ;  /* 0x0001000004077892 */ /* 0x000fc8000f8efc3f */
[----:B------:R-:W-:-:S04]  /*1770*/  ULEA UR4, UR39, UR7, 0x9 ;  /* 0x0000000727047291 */ /* 0x000fc8000f8e483f */
[----:B------:R-:W-:-:S03]  /*1780*/  UIADD3 UR6, UR4, 0x2, URZ ;  /* 0x0000000204067890 */ /* 0x000fc6000fffe03f */
[----:B------:R-:W-:Y:S02]  /*1790*/  UMOV UR10, UR4 ;  /* 0x00000004000a7c82 */ /* 0x000fe40008000000 */
[----:B------:R-:W-:Y:S01]  /*17a0*/  HGMMA.64x64x8.F32.TF32 R24, R64, gdesc[UR8], RZ, !UPT, gsb0 ;  /* 0x04e0000840187df0 */ /* 0x000fe2000c0028ff */
[----:B------:R-:W-:Y:S01]  /*17b0*/  UMOV UR11, 0x40000040 ;  /* 0x40000040000b7882 */ /* 0x000fe20000000000 */
[----:B------:R-:W-:Y:S01]  /*17c0*/  UMOV UR10, UR6 ;  /* 0x00000006000a7c82 */ /* 0x000fe20008000000 */
[----:B------:R-:W-:Y:S02]  /*17d0*/  UIADD3 UR6, UR4, 0x4, URZ ;  /* 0x0000000404067890 */ /* 0x000fe4000fffe03f */
[----:B------:R-:W-:Y:S01]  /*17e0*/  UIADD3 UR4, UR4, 0x6, URZ ;  /* 0x0000000604047890 */ /* 0x000fe2000fffe03f */
[----:B------:R-:W-:Y:S02]  /*17f0*/  WARPGROUP.DEPBAR.LE gsb0, 0x0 ;  /* 0x00008000000079c5 */ /* 0x000fe40000010000 */
[----:B---3--:R-:W-:-:S06]  /*1800*/  WARPGROUP.ARRIVE ;  /* 0x00000000000079c5 */ /* 0x008fcc0000000000 */
[----:B------:R-:W-:Y:S01]  /*1810*/  HGMMA.64x64x8.F32.TF32 R24, R68, gdesc[UR8], R24, gsb0 ;  /* 0x04e0000844187df0 */ /* 0x000fe20008002818 */
[----:B------:R-:W-:Y:S01]  /*1820*/  UMOV UR10, UR6 ;  /* 0x00000006000a7c82 */ /* 0x000fe20008000000 */
[----:B------:R-:W-:Y:S01]  /*1830*/  UMOV UR11, 0x40000040 ;  /* 0x40000040000b7882 */ /* 0x000fe20000000000 */
[----:B------:R-:W-:Y:S02]  /*1840*/  WARPGROUP.DEPBAR.LE gsb0, 0x0 ;  /* 0x00008000000079c5 */ /* 0x000fe40000010000 */
[----:B------:R-:W-:Y:S04]  /*1850*/  LDS R64, [R5+0xa00] ;  /* 0x000a000005407984 */ /* 0x000fe80000000800 */
[----:B------:R-:W-:Y:S04]  /*1860*/  LDS R65, [R5+0xe00] ;  /* 0x000e000005417984 */ /* 0x000fe80000000800 */
[----:B------:R-:W-:Y:S04]  /*1870*/  LDS R66, [R9+0xa00] ;  /* 0x000a000009427984 */ /* 0x000fe80000000800 */
[----:B------:R-:W2:Y:S02]  /*1880*/  LDS R67, [R9+0xe00] ;  /* 0x000e000009437984 */ /* 0x000ea40000000800 */
[----:B--2---:R-:W-:-:S06]  /*1890*/  WARPGROUP.ARRIVE ;  /* 0x00000000000079c5 */ /* 0x004fcc0000000000 */
        /* <DEDUP_REMOVED lines=9> */
[----:B------:R-:W-:Y:S03]  /*1930*/  HGMMA.64x64x8.F32.TF32 R24, R68, gdesc[UR8], R24, gsb0 ;  /* 0x04e0000844187df0 */ /* 0x000fe60008002818 */
[----:B------:R-:W-:Y:S02]  /*1940*/  WARPGROUP.DEPBAR.LE gsb0, 0x0 ;  /* 0x00008000000079c5 */ /* 0x000fe40000010000 */
[----:B------:R-:W-:Y:S05]  /*1950*/  @!P2 BRA `(.L_x_23) ;  /* 0x0000000800c8a947 */ /* 0x000fea0003800000 */
[----:B------:R-:W-:Y:S05]  /*1960*/  @!P0 BRA `(.L_x_24) ;  /* 0x0000000000048947 */ /* 0x000fea0003800000 */
[----:B------:R-:W-:Y:S01]  /*1970*/  BPT.TRAP 0x1 ;  /* 0x000000040000795c */ /* 0x000fe20000300000 */
.L_x_24:
[----:B-1----:R-:W-:Y:S05]  /*1980*/  @P1 BRA `(.L_x_25) ;  /* 0x0000000000181947 */ /* 0x002fea0003800000 */
[----:B------:R-:W1:Y:S01]  /*1990*/  S2UR UR5, SR_CgaCtaId ;  /* 0x00000000000579c3 */ /* 0x000e620000008800 */
[----:B------:R-:W-:Y:S02]  /*19a0*/  UMOV UR4, 0x400 ;  /* 0x0000040000047882 */ /* 0x000fe40000000000 */
[----:B-1----:R-:W-:-:S06]  /*19b0*/  ULEA UR4, UR5, UR4, 0x18 ;  /* 0x0000000405047291 */ /* 0x002fcc000f8ec03f */
[----:B0-----:R-:W-:-:S04]  /*19c0*/  LEA R3, R0, UR4, 0x3 ;  /* 0x0000000400037c11 */ /* 0x001fc8000f8e18ff */
[----:B------:R-:W0:Y:S02]  /*19d0*/  SYNCS.PHASECHK.TRANS64.TRYWAIT P1, [R3+URZ], R14 ;  /* 0x0000000e030075a7 */ /* 0x000e24000802017f */
[----:B0-----:R-:W-:Y:S05]  /*19e0*/  @!P1 BRA `(.L_x_26) ;  /* 0x0000005000889947 */ /* 0x001fea0003800000 */
.L_x_25:
[----:B------:R-:W1:Y:S01]  /*19f0*/  S2UR UR5, SR_CgaCtaId ;  /* 0x00000000000579c3 */ /* 0x000e620000008800 */
[----:B------:R-:W-:Y:S01]  /*1a00*/  IMAD.SHL.U32 R9, R0, 0x1000, RZ ;  /* 0x0000100000097824 */ /* 0x000fe200078e00ff */
[----:B------:R-:W-:-:S04]  /*1a10*/  UMOV UR4, 0x400 ;  /* 0x0000040000047882 */ /* 0x000fc80000000000 */
[----:B0-----:R-:W-:Y:S02]  /*1a20*/  LOP3.LUT R3, R9, R4, RZ, 0xfc, !PT ;  /* 0x0000000409037212 */ /* 0x001fe400078efcff */
[----:B------:R-:W0:Y:S01]  /*1a30*/  LDC R11, c[0x0][0x28c] ;  /* 0x0000a300ff0b7b82 */ /* 0x000e220000000800 */
[----:B-1----:R-:W-:-:S03]  /*1a40*/  ULEA UR9, UR5, UR4, 0x18 ;  /* 0x0000000405097291 */ /* 0x002fc6000f8ec03f */
[----:B------:R-:W-:-:S03]  /*1a50*/  UMOV UR4, UR39 ;  /* 0x0000002700047c82 */ /* 0x000fc60008000000 */
[----:B------:R-:W-:Y:S02]  /*1a60*/  LEA R3, R3, UR9, 0x2 ;  /* 0x0000000903037c11 */ /* 0x000fe4000f8e10ff */
[----:B0-----:R-:W-:-:S03]  /*1a70*/  ISETP.GE.AND P1, PT, R11, 0x41, PT ;  /* 0x000000410b00780c */ /* 0x001fc60003f26270 */
[----:B------:R-:W-:Y:S01]  /*1a80*/  IMAD.IADD R5, R12, 0x1, R3 ;  /* 0x000000010c057824 */ /* 0x000fe200078e0203 */
[----:B------:R0:W1:Y:S04]  /*1a90*/  LDS R64, [R3+0x800] ;  /* 0x0008000003407984 */ /* 0x0000680000000800 */
[----:B------:R0:W2:Y:S04]  /*1aa0*/  LDS R65, [R3+0xc00] ;  /* 0x000c000003417984 */ /* 0x0000a80000000800 */
[----:B------:R0:W3:Y:S04]  /*1ab0*/  LDS R66, [R5+0x800] ;  /* 0x0008000005427984 */ /* 0x0000e80000000800 */
[----:B------:R0:W4:Y:S01]  /*1ac0*/  LDS R67, [R5+0xc00] ;  /* 0x000c000005437984 */ /* 0x0001220000000800 */
[----:B------:R-:W-:Y:S05]  /*1ad0*/  @!P1 BRA `(.L_x_27) ;  /* 0x00000004008c9947 */ /* 0x000fea0003800000 */
[----:B------:R-:W-:Y:S01]  /*1ae0*/  R2UR UR6, R0 ;  /* 0x00000000000672ca */ /* 0x000fe200000e0000 */
[----:B------:R-:W-:-:S06]  /*1af0*/  UIADD3 UR4, UR40, -0x1, URZ ;  /* 0xffffffff28047890 */ /* 0x000fcc000fffe03f */
[----:B0-----:R-:W-:Y:S01]  /*1b00*/  IMAD.U32 R3, RZ, RZ, UR4 ;  /* 0x00000004ff037e24 */ /* 0x001fe2000f8e00ff */
[----:B------:R-:W-:-:S07]  /*1b10*/  UMOV UR4, UR39 ;  /* 0x0000002700047c82 */ /* 0x000fce0008000000 */
.L_x_35:
[----:B------:R-:W-:-:S04]  /*1b20*/  UIADD3 UR5, UR6, 0x1, URZ ;  /* 0x0000000106057890 */ /* 0x000fc8000fffe03f */
[----:B------:R-:W-:-:S04]  /*1b30*/  UISETP.NE.AND UP0, UPT, UR5, 0x9, UPT ;  /* 0x000000090500788c */ /* 0x000fc8000bf05270 */
[----:B------:R-:W-:Y:S02]  /*1b40*/  USEL UR8, URZ, 0x1, UP0 ;  /* 0x000000013f087887 */ /* 0x000fe40008000000 */
[----:B------:R-:W-:-:S04]  /*1b50*/  USEL UR5, UR5, URZ, UP0 ;  /* 0x0000003f05057287 */ /* 0x000fc80008000000 */
[----:B------:R-:W-:Y:S02]  /*1b60*/  LOP3.LUT R15, R15, UR8, RZ, 0x3c, !PT ;  /* 0x000000080f0f7c12 */ /* 0x000fe4000f8e3cff */
[----:B------:R-:W-:Y:S01]  /*1b70*/  IMAD.U32 R0, RZ, RZ, UR5 ;  /* 0x00000005ff007e24 */ /* 0x000fe2000f8e00ff */
[----:B0-----:R-:W-:Y:S06]  /*1b80*/  @!P0 BRA `(.L_x_28) ;  /* 0x0000000000048947 */ /* 0x001fec0003800000 */
[----:B------:R-:W-:Y:S01]  /*1b90*/  BPT.TRAP 0x1 ;  /* 0x000000040000795c */ /* 0x000fe20000300000 */
.L_x_28:
[----:B------:R-:W0:Y:S01]  /*1ba0*/  S2UR UR5, SR_CgaCtaId ;  /* 0x00000000000579c3 */ /* 0x000e220000008800 */
[----:B------:R-:W-:Y:S01]  /*1bb0*/  UMOV UR9, 0x400 ;  /* 0x0000040000097882 */ /* 0x000fe20000000000 */
[----:B------:R-:W-:Y:S01]  /*1bc0*/  SHF.L.U32 R20, R15, 0x1f, RZ ;  /* 0x0000001f0f147819 */ /* 0x000fe200000006ff */
[----:B------:R-:W-:Y:S01]  /*1bd0*/  ULEA UR8, UR6, UR7, 0x9 ;  /* 0x0000000706087291 */ /* 0x000fe2000f8e483f */
[C---:B------:R-:W-:Y:S01]  /*1be0*/  IMAD.SHL.U32 R10, R18.reuse, 0x10, RZ ;  /* 0x00000010120a7824 */ /* 0x040fe200078e00ff */
[----:B------:R-:W-:Y:S01]  /*1bf0*/  UMOV UR11, 0x40000040 ;  /* 0x40000040000b7882 */ /* 0x000fe20000000000 */
[----:B------:R-:W-:Y:S01]  /*1c00*/  SHF.R.U32.HI R8, RZ, 0x2, R18 ;  /* 0x00000002ff087819 */ /* 0x000fe20000011612 */
[----:B------:R-:W-:Y:S02]  /*1c10*/  IMAD.SHL.U32 R5, R18, 0x8, RZ ;  /* 0x0000000812057824 */ /* 0x000fe400078e00ff */
[----:B------:R-:W-:Y:S01]  /*1c20*/  LOP3.LUT R10, R10, 0xe00, RZ, 0xc0, !PT ;  /* 0x00000e000a0a7812 */ /* 0x000fe200078ec0ff */
[----:B------:R-:W-:Y:S01]  /*1c30*/  UMOV UR10, UR8 ;  /* 0x00000008000a7c82 */ /* 0x000fe20008000000 */
[C---:B------:R-:W-:Y:S01]  /*1c40*/  LOP3.LUT R7, R8.reuse, 0x4, RZ, 0xc0, !PT ;  /* 0x0000000408077812 */ /* 0x040fe200078ec0ff */
[----:B------:R-:W-:Y:S01]  /*1c50*/  IMAD.U32 R22, RZ, RZ, UR6 ;  /* 0x00000006ff167e24 */ /* 0x000fe2000f8e00ff */
[----:B------:R-:W-:Y:S01]  /*1c60*/  LOP3.LUT R6, R8, 0x3, RZ, 0xc0, !PT ;  /* 0x0000000308067812 */ /* 0x000fe200078ec0ff */
[----:B------:R-:W-:Y:S01]  /*1c70*/  UIADD3 UR6, UR8, 0x2, URZ ;  /* 0x0000000208067890 */ /* 0x000fe2000fffe03f */
[----:B------:R-:W-:-:S04]  /*1c80*/  LOP3.LUT R9, R10, R7, RZ, 0xfc, !PT ;  /* 0x000000070a097212 */ /* 0x000fc800078efcff */
[----:B------:R-:W-:-:S04]  /*1c90*/  LOP3.LUT R14, R9, R6, RZ, 0xfc, !PT ;  /* 0x00000006090e7212 */ /* 0x000fc800078efcff */
[----:B------:R-:W-:Y:S01]  /*1ca0*/  LOP3.LUT R5, R14, 0x18, R5, 0xf8, !PT ;  /* 0x000000180e057812 */ /* 0x000fe200078ef805 */
[----:B0-----:R-:W-:-:S04]  /*1cb0*/  ULEA UR9, UR5, UR9, 0x18 ;  /* 0x0000000905097291 */ /* 0x001fc8000f8ec03f */
[----:B------:R-:W-:Y:S02]  /*1cc0*/  IMAD R5, R22, 0x1000, R5 ;  /* 0x0000100016057824 */ /* 0x000fe400078e0205 */
[----:B------:R-:W-:-:S03]  /*1cd0*/  LEA R11, R0, UR9, 0x3 ;  /* 0x00000009000b7c11 */ /* 0x000fc6000f8e18ff */
[----:B------:R-:W-:Y:S01]  /*1ce0*/  LEA R5, R5, UR9, 0x2 ;  /* 0x0000000905057c11 */ /* 0x000fe2000f8e10ff */
[----:B------:R0:W0:Y:S01]  /*1cf0*/  SYNCS.PHASECHK.TRANS64.TRYWAIT P1, [R11+URZ], R20 ;  /* 0x000000140b0075a7 */ /* 0x000022000802017f */
[----:B-1234-:R-:W-:-:S03]  /*1d00*/  WARPGROUP.ARRIVE ;  /* 0x00000000000079c5 */ /* 0x01efc60000000000 */
[----:B------:R-:W-:-:S03]  /*1d10*/  IMAD.IADD R9, R12, 0x1, R5 ;  /* 0x000000010c097824 */ /* 0x000fc600078e0205 */
[----:B------:R-:W-:Y:S01]  /*1d20*/  HGMMA.64x64x8.F32.TF32 R24, R64, gdesc[UR8], R24, gsb0 ;  /* 0x04e0000840187df0 */ /* 0x000fe20008002818 */
[----:B------:R-:W-:Y:S01]  /*1d30*/  UMOV UR10, UR6 ;  /* 0x00000006000a7c82 */ /* 0x000fe20008000000 */
[----:B------:R-:W-:Y:S01]  /*1d40*/  UMOV UR11, 0x40000040 ;  /* 0x40000040000b7882 */ /* 0x000fe20000000000 */
[----:B------:R-:W-:Y:S02]  /*1d50*/  WARPGROUP.DEPBAR.LE gsb0, 0x0 ;  /* 0x00008000000079c5 */ /* 0x000fe40000010000 */
[----:B------:R-:W-:Y:S04]  /*1d60*/  LDS R68, [R5+0x900] ;  /* 0x0009000005447984 */ /* 0x000fe80000000800 */
[----:B------:R-:W-:Y:S04]  /*1d70*/  LDS R69, [R5+0xd00] ;  /* 0x000d000005457984 */ /* 0x000fe80000000800 */
[----:B------:R-:W-:Y:S04]  /*1d80*/  LDS R70, [R9+0x900] ;  /* 0x0009000009467984 */ /* 0x000fe80000000800 */
[----:B------:R-:W1:Y:S02]  /*1d90*/  LDS R71, [R9+0xd00] ;  /* 0x000d000009477984 */ /* 0x000e640000000800 */
[----:B-1----:R-:W-:-:S06]  /*1da0*/  WARPGROUP.ARRIVE ;  /* 0x00000000000079c5 */ /* 0x002fcc0000000000 */
[----:B------:R-:W-:Y:S03]  /*1db0*/  HGMMA.64x64x8.F32.TF32 R24, R68, gdesc[UR8], R24, gsb0 ;  /* 0x04e0000844187df0 */ /* 0x000fe60008002818 */
[----:B------:R-:W-:Y:S02]  /*1dc0*/  WARPGROUP.DEPBAR.LE gsb0, 0x0 ;  /* 0x00008000000079c5 */ /* 0x000fe40000010000 */
[----:B------:R1:W2:Y:S04]  /*1dd0*/  LDS R64, [R5+0xa00] ;  /* 0x000a000005407984 */ /* 0x0002a80000000800 */
[----:B------:R1:W3:Y:S04]  /*1de0*/  LDS R65, [R5+0xe00] ;  /* 0x000e000005417984 */ /* 0x0002e80000000800 */
[----:B------:R1:W4:Y:S04]  /*1df0*/  LDS R66, [R9+0xa00] ;  /* 0x000a000009427984 */ /* 0x0003280000000800 */
[----:B------:R1:W0:Y:S01]  /*1e00*/  LDS R67, [R9+0xe00] ;  /* 0x000e000009437984 */ /* 0x0002220000000800 */
[----:B------:R-:W-:Y:S05]  /*1e10*/  @!P0 BRA `(.L_x_29) ;  /* 0x0000000000048947 */ /* 0x000fea0003800000 */
[----:B------:R-:W-:Y:S01]  /*1e20*/  BPT.TRAP 0x1 ;  /* 0x000000040000795c */ /* 0x000fe20000300000 */
.L_x_29:
[----:B------:R-:W-:Y:S01]  /*1e30*/  ULEA UR5, UR4, UR9, 0x3 ;  /* 0x0000000904057291 */ /* 0x000fe2000f8e183f */
[----:B------:R-:W-:-:S03]  /*1e40*/  ISETP.GT.U32.AND P2, PT, R19, 0x1, PT ;  /* 0x000000011300780c */ /* 0x000fc60003f44070 */
[----:B------:R-:W-:-:S04]  /*1e50*/  UIADD3 UR5, UR5, 0x48, URZ ;  /* 0x0000004805057890 */ /* 0x000fc8000fffe03f */
[----:B------:R-:W-:-:S09]  /*1e60*/  UPRMT UR5, URZ, 0x654, UR5 ;  /* 0x000006543f057896 */ /* 0x000fd20008000005 */
[----:B------:R-:W-:Y:S01]  /*1e70*/  SYNCS.ARRIVE.TRANS64.RED.A1T0 RZ, [UR5], RZ ;  /* 0x000000ffffff79a7 */ /* 0x000fe20008100405 */
[----:B------:R-:W-:Y:S05]  /*1e80*/  @P2 BRA `(.L_x_30) ;  /* 0x0000000000042947 */ /* 0x000fea0003800000 */
[----:B------:R-:W-:Y:S01]  /*1e90*/  BPT.TRAP 0x1 ;  /* 0x000000040000795c */ /* 0x000fe20000300000 */
.L_x_30:
[----:B------:R-:W-:Y:S01]  /*1ea0*/  UIADD3 UR6, UR8, 0x4, URZ ;  /* 0x0000000408067890 */ /* 0x000fe2000fffe03f */
[----:B0-234-:R-:W-:Y:S01]  /*1eb0*/  WARPGROUP.ARRIVE ;  /* 0x00000000000079c5 */ /* 0x01dfe20000000000 */
[----:B------:R-:W-:Y:S01]  /*1ec0*/  UMOV UR11, 0x40000040 ;  /* 0x40000040000b7882 */ /* 0x000fe20000000000 */
[----:B------:R-:W-:-:S04]  /*1ed0*/  UIADD3 UR4, UR4, 0x1, URZ ;  /* 0x0000000104047890 */ /* 0x000fc8000fffe03f */
[----:B------:R-:W-:Y:S01]  /*1ee0*/  UMOV UR10, UR6 ;  /* 0x00000006000a7c82 */ /* 0x000fe20008000000 */
[----:B------:R-:W-:Y:S01]  /*1ef0*/  UISETP.NE.AND UP0, UPT, UR4, 0x9, UPT ;  /* 0x000000090400788c */ /* 0x000fe2000bf05270 */
[----:B------:R-:W-:Y:S03]  /*1f00*/  HGMMA.64x64x8.F32.TF32 R24, R64, gdesc[UR8], R24, gsb0 ;  /* 0x04e0000840187df0 */ /* 0x000fe60008002818 */
[----:B------:R-:W-:Y:S01]  /*1f10*/  USEL UR4, UR4, URZ, UP0 ;  /* 0x0000003f04047287 */ /* 0x000fe20008000000 */
[----:B------:R-:W-:Y:S02]  /*1f20*/  WARPGROUP.DEPBAR.LE gsb0, 0x0 ;  /* 0x00008000000079c5 */ /* 0x000fe40000010000 */
[----:B------:R0:W2:Y:S04]  /*1f30*/  LDS R68, [R5+0xb00] ;  /* 0x000b000005447984 */ /* 0x0000a80000000800 */
[----:B------:R0:W3:Y:S04]  /*1f40*/  LDS R69, [R5+0xf00] ;  /* 0x000f000005457984 */ /* 0x0000e80000000800 */
[----:B------:R0:W4:Y:S04]  /*1f50*/  LDS R70, [R9+0xb00] ;  /* 0x000b000009467984 */ /* 0x0001280000000800 */
[----:B------:R0:W0:Y:S01]  /*1f60*/  LDS R71, [R9+0xf00] ;  /* 0x000f000009477984 */ /* 0x0000220000000800 */
[----:B------:R-:W-:Y:S05]  /*1f70*/  @!P0 BRA `(.L_x_31) ;  /* 0x0000000000048947 */ /* 0x000fea0003800000 */
[----:B------:R-:W-:Y:S01]  /*1f80*/  BPT.TRAP 0x1 ;  /* 0x000000040000795c */ /* 0x000fe20000300000 */
.L_x_31:
[----:B01----:R-:W-:Y:S01]  /*1f90*/  IMAD.SHL.U32 R9, R0, 0x1000, RZ ;  /* 0x0000100000097824 */ /* 0x003fe200078e00ff */
[----:B------:R-:W-:Y:S04]  /*1fa0*/  BSSY B0, `(.L_x_32) ;  /* 0x0000007000007945 */ /* 0x000fe80003800000 */
[----:B------:R-:W-:-:S04]  /*1fb0*/  LOP3.LUT R5, R9, R4, RZ, 0xfc, !PT ;  /* 0x0000000409057212 */ /* 0x000fc800078efcff */
[----:B------:R-:W-:-:S05]  /*1fc0*/  LEA R5, R5, UR9, 0x2 ;  /* 0x0000000905057c11 */ /* 0x000fca000f8e10ff */
[----:B------:R-:W-:Y:S01]  /*1fd0*/  IMAD.IADD R13, R12, 0x1, R5 ;  /* 0x000000010c0d7824 */ /* 0x000fe200078e0205 */
[----:B------:R-:W-:Y:S06]  /*1fe0*/  @P1 BRA `(.L_x_33) ;  /* 0x0000000000081947 */ /* 0x000fec0003800000 */
[----:B------:R-:W0:Y:S02]  /*1ff0*/  SYNCS.PHASECHK.TRANS64.TRYWAIT P1, [R11+URZ], R20 ;  /* 0x000000140b0075a7 */ /* 0x000e24000802017f */
[----:B0-----:R-:W-:Y:S05]  /*2000*/  @!P1 BRA `(.L_x_34) ;  /* 0x0000004c00149947 */ /* 0x001fea0003800000 */
.L_x_33:
[----:B------:R-:W-:Y:S05]  /*2010*/  BSYNC B0 ;  /* 0x0000000000007941 */ /* 0x000fea0003800000 */
.L_x_32:
[----:B------:R1:W0:Y:S01]  /*2020*/  LDS R64, [R5+0x800] ;  /* 0x0008000005407984 */ /* 0x0002220000000800 */
[----:B------:R-:W-:Y:S05]  /*2030*/  WARPSYNC.ALL ;  /* 0x0000000000007948 */ /* 0x000fea0003800000 */
[----:B------:R1:W0:Y:S04]  /*2040*/  LDS R65, [R5+0xc00] ;  /* 0x000c000005417984 */ /* 0x0002280000000800 */
[----:B------:R1:W0:Y:S04]  /*2050*/  LDS R66, [R13+0x800] ;  /* 0x000800000d427984 */ /* 0x0002280000000800 */
[----:B------:R1:W0:Y:S01]  /*2060*/  LDS R67, [R13+0xc00] ;  /* 0x000c00000d437984 */ /* 0x0002220000000800 */
[----:B------:R-:W-:Y:S01]  /*2070*/  UIADD3 UR6, UR8, 0x6, URZ ;  /* 0x0000000608067890 */ /* 0x000fe2000fffe03f */
[----:B--234-:R-:W-:Y:S01]  /*2080*/  WARPGROUP.ARRIVE ;  /* 0x00000000000079c5 */ /* 0x01cfe20000000000 */
[----:B------:R-:W-:Y:S01]  /*2090*/  UMOV UR11, 0x40000040 ;  /* 0x40000040000b7882 */ /* 0x000fe20000000000 */
[C---:B------:R-:W-:Y:S01]  /*20a0*/  ISETP.GT.AND P1, PT, R3.reuse, 0x2, PT ;  /* 0x000000020300780c */ /* 0x040fe20003f24270 */
[----:B------:R-:W-:-:S03]  /*20b0*/  VIADD R3, R3, 0xffffffff ;  /* 0xffffffff03037836 */ /* 0x000fc60000000000 */
[----:B------:R-:W-:Y:S01]  /*20c0*/  UMOV UR10, UR6 ;  /* 0x00000006000a7c82 */ /* 0x000fe20008000000 */
[----:B------:R-:W-:Y:S01]  /*20d0*/  R2UR UR6, R0 ;  /* 0x00000000000672ca */ /* 0x000fe200000e0000 */
[----:B------:R-:W-:Y:S03]  /*20e0*/  HGMMA.64x64x8.F32.TF32 R24, R68, gdesc[UR8], R24, gsb0 ;  /* 0x04e0000844187df0 */ /* 0x000fe60008002818 */
[----:B------:R-:W-:-:S04]  /*20f0*/  WARPGROUP.DEPBAR.LE gsb0, 0x0 ;  /* 0x00008000000079c5 */ /* 0x000fc80000010000 */
[----:B-1----:R-:W-:Y:S07]  /*2100*/  @P1 BRA `(.L_x_35) ;  /* 0xfffffff800841947 */ /* 0x002fee000383ffff */
.L_x_27:
[----:B0-----:R-:W-:Y:S01]  /*2110*/  IMAD.MOV.U32 R5, RZ, RZ, 0x40000040 ;  /* 0x40000040ff057424 */ /* 0x001fe200078e00ff */
[----:B------:R-:W-:Y:S01]  /*2120*/  LEA R4, R0, UR7, 0x9 ;  /* 0x0000000700047c11 */ /* 0x000fe2000f8e48ff */
[----:B-1234-:R-:W-:Y:S01]  /*2130*/  WARPGROUP.ARRIVE ;  /* 0x00000000000079c5 */ /* 0x01efe20000000000 */
[----:B------:R-:W-:Y:S01]  /*2140*/  IMAD.SHL.U32 R0, R18, 0x8, RZ ;  /* 0x0000000812007824 */ /* 0x000fe200078e00ff */
[----:B------:R-:W-:Y:S02]  /*2150*/  LOP3.LUT R7, R6, R10, R7, 0xfe, !PT ;  /* 0x0000000a06077212 */ /* 0x000fe400078efe07 */
[C---:B------:R-:W-:Y:S01]  /*2160*/  R2UR UR6, R4.reuse ;  /* 0x00000000040672ca */ /* 0x040fe200000e0000 */
[----:B------:R-:W-:Y:S01]  /*2170*/  VIADD R6, R4, 0x2 ;  /* 0x0000000204067836 */ /* 0x000fe20000000000 */
[----:B------:R-:W-:Y:S02]  /*2180*/  R2UR UR7, R5 ;  /* 0x00000000050772ca */ /* 0x000fe400000e0000 */
[----:B------:R-:W-:Y:S01]  /*2190*/  LOP3.LUT R0, R7, 0x18, R0, 0xf8, !PT ;  /* 0x0000001807007812 */ /* 0x000fe200078ef800 */
[----:B------:R-:W-:-:S04]  /*21a0*/  IMAD.MOV.U32 R7, RZ, RZ, 0x40000040 ;  /* 0x40000040ff077424 */ /* 0x000fc800078e00ff */
[----:B------:R-:W-:-:S05]  /*21b0*/  IMAD.IADD R9, R0, 0x1, R9 ;  /* 0x0000000100097824 */ /* 0x000fca00078e0209 */
[----:B------:R-:W-:Y:S01]  /*21c0*/  LEA R9, R9, UR9, 0x2 ;  /* 0x0000000909097c11 */ /* 0x000fe2000f8e10ff */
[----:B------:R-:W-:Y:S01]  /*21d0*/  HGMMA.64x64x8.F32.TF32 R24, R64, gdesc[UR4], R24, gsb0 ;  /* 0x04e0000440187df0 */ /* 0x000fe20008002818 */
[----:B------:R-:W-:Y:S02]  /*21e0*/  R2UR UR6, R6 ;  /* 0x00000000060672ca */ /* 0x000fe400000e0000 */
[----:B------:R-:W-:Y:S01]  /*21f0*/  R2UR UR7, R7 ;  /* 0x00000000070772ca */ /* 0x000fe200000e0000 */
[----:B------:R-:W-:Y:S01]  /*2200*/  IMAD.IADD R12, R12, 0x1, R9 ;  /* 0x000000010c0c7824 */ /* 0x000fe200078e0209 */
[----:B------:R-:W-:Y:S02]  /*2210*/  WARPGROUP.DEPBAR.LE gsb0, 0x0 ;  /* 0x00008000000079c5 */ /* 0x000fe40000010000 */
[----:B------:R-:W-:Y:S04]  /*2220*/  LDS R64, [R9+0x900] ;  /* 0x0009000009407984 */ /* 0x000fe80000000800 */
[----:B------:R-:W-:Y:S04]  /*2230*/  LDS R65, [R9+0xd00] ;  /* 0x000d000009417984 */ /* 0x000fe80000000800 */
[----:B------:R-:W-:Y:S04]  /*2240*/  LDS R66, [R12+0x900] ;  /* 0x000900000c427984 */ /* 0x000fe80000000800 */
[----:B------:R-:W0:Y:S02]  /*2250*/  LDS R67, [R12+0xd00] ;  /* 0x000d00000c437984 */ /* 0x000e240000000800 */
[----:B0-----:R-:W-:-:S06]  /*2260*/  WARPGROUP.ARRIVE ;  /* 0x00000000000079c5 */ /* 0x001fcc0000000000 */
[----:B------:R-:W-:Y:S03]  /*2270*/  HGMMA.64x64x8.F32.TF32 R24, R64, gdesc[UR4], R24, gsb0 ;  /* 0x04e0000440187df0 */ /* 0x000fe60008002818 */
[----:B------:R-:W-:Y:S02]  /*2280*/  WARPGROUP.DEPBAR.LE gsb0, 0x0 ;  /* 0x00008000000079c5 */ /* 0x000fe40000010000 */
[----:B------:R0:W1:Y:S04]  /*2290*/  LDS R64, [R9+0xa00] ;  /* 0x000a000009407984 */ /* 0x0000680000000800 */
[----:B------:R0:W2:Y:S04]  /*22a0*/  LDS R65, [R9+0xe00] ;  /* 0x000e000009417984 */ /* 0x0000a80000000800 */
[----:B------:R0:W3:Y:S04]  /*22b0*/  LDS R66, [R12+0xa00] ;  /* 0x000a00000c427984 */ /* 0x0000e80000000800 */
[----:B------:R0:W4:Y:S01]  /*22c0*/  LDS R67, [R12+0xe00] ;  /* 0x000e00000c437984 */ /* 0x0001220000000800 */
[----:B------:R-:W-:Y:S05]  /*22d0*/  @!P0 BRA `(.L_x_36) ;  /* 0x0000000000048947 */ /* 0x000fea0003800000 */
[----:B------:R-:W-:Y:S01]  /*22e0*/  BPT.TRAP 0x1 ;  /* 0x000000040000795c */ /* 0x000fe20000300000 */
.L_x_36:
[----:B------:R-:W-:Y:S01]  /*22f0*/  ULEA UR4, UR4, UR9, 0x3 ;  /* 0x0000000904047291 */ /* 0x000fe2000f8e183f */
[----:B------:R-:W-:-:S03]  /*2300*/  ISETP.GT.U32.AND P1, PT, R19, 0x1, PT ;  /* 0x000000011300780c */ /* 0x000fc60003f24070 */
[----:B------:R-:W-:-:S04]  /*2310*/  UIADD3 UR4, UR4, 0x48, URZ ;  /* 0x0000004804047890 */ /* 0x000fc8000fffe03f */
[----:B------:R-:W-:-:S09]  /*2320*/  UPRMT UR4, URZ, 0x654, UR4 ;  /* 0x000006543f047896 */ /* 0x000fd20008000004 */
[----:B------:R-:W-:Y:S01]  /*2330*/  SYNCS.ARRIVE.TRANS64.RED.A1T0 RZ, [UR4], RZ ;  /* 0x000000ffffff79a7 */ /* 0x000fe20008100404 */
[----:B------:R-:W-:Y:S05]  /*2340*/  @P1 BRA `(.L_x_37) ;  /* 0x0000000000041947 */ /* 0x000fea0003800000 */
[----:B------:R-:W-:Y:S01]  /*2350*/  BPT.TRAP 0x1 ;  /* 0x000000040000795c */ /* 0x000fe20000300000 */
.L_x_37:
[C---:B------:R-:W-:Y:S01]  /*2360*/  VIADD R6, R4.reuse, 0x4 ;  /* 0x0000000404067836 */ /* 0x040fe20000000000 */
[----:B-1234-:R-:W-:Y:S01]  /*2370*/  WARPGROUP.ARRIVE ;  /* 0x00000000000079c5 */ /* 0x01efe20000000000 */
[----:B------:R-:W-:Y:S02]  /*2380*/  IMAD.MOV.U32 R7, RZ, RZ, 0x40000040 ;  /* 0x40000040ff077424 */ /* 0x000fe400078e00ff */
[----:B------:R-:W-:Y:S01]  /*2390*/  VIADD R4, R4, 0x6 ;  /* 0x0000000604047836 */ /* 0x000fe20000000000 */
[----:B------:R-:W-:Y:S01]  /*23a0*/  R2UR UR6, R6 ;  /* 0x00000000060672ca */ /* 0x000fe200000e0000 */
[----:B------:R-:W-:Y:S01]  /*23b0*/  IMAD.MOV.U32 R5, RZ, RZ, 0x40000040 ;  /* 0x40000040ff057424 */ /* 0x000fe200078e00ff */
[----:B------:R-:W-:-:S13]  /*23c0*/  R2UR UR7, R7 ;  /* 0x00000000070772ca */ /* 0x000fda00000e0000 */
[----:B------:R-:W-:Y:S01]  /*23d0*/  HGMMA.64x64x8.F32.TF32 R24, R64, gdesc[UR4], R24, gsb0 ;  /* 0x04e0000440187df0 */ /* 0x000fe20008002818 */
[----:B------:R-:W-:Y:S02]  /*23e0*/  R2UR UR6, R4 ;  /* 0x00000000040672ca */ /* 0x000fe400000e0000 */
[----:B------:R-:W-:Y:S01]  /*23f0*/  R2UR UR7, R5 ;  /* 0x00000000050772ca */ /* 0x000fe200000e0000 */
        /* <DEDUP_REMOVED lines=8> */
.L_x_23:
[----:B------:R-:W-:Y:S05]  /*2480*/  @!P0 BRA `(.L_x_38) ;  /* 0x0000000000048947 */ /* 0x000fea0003800000 */
[----:B------:R-:W-:Y:S01]  /*2490*/  BPT.TRAP 0x1 ;  /* 0x000000040000795c */ /* 0x000fe20000300000 */
.L_x_38:
[----:B------:R-:W2:Y:S01]  /*24a0*/  S2UR UR7, SR_CgaCtaId ;  /* 0x00000000000779c3 */ /* 0x000ea20000008800 */
[----:B------:R-:W-:Y:S01]  /*24b0*/  UIADD3 UR39, UR40, UR39, URZ ;  /* 0x0000002728277290 */ /* 0x000fe2000fffe03f */
[----:B------:R-:W-:-:S03]  /*24c0*/  ISETP.GT.U32.AND P0, PT, R19, 0x1, PT ;  /* 0x000000011300780c */ /* 0x000fc60003f04070 */
[----:B------:R-:W-:-:S04]  /*24d0*/  UIADD3 UR6, UR39, -0x1, URZ ;  /* 0xffffffff27067890 */ /* 0x000fc8000fffe03f */
[----:B------:R-:W-:-:S04]  /*24e0*/  UIMAD.WIDE.U32 UR4, UR6, 0x38e38e39, URZ ;  /* 0x38e38e39060478a5 */ /* 0x000fc8000f8e003f */
[----:B------:R-:W-:-:S03]  /*24f0*/  USHF.R.U32.HI UR4, URZ, 0x1, UR5 ;  /* 0x000000013f047899 */ /* 0x000fc60008011605 */
[----:B------:R-:W-:Y:S01]  /*2500*/  UMOV UR5, 0x400 ;  /* 0x0000040000057882 */ /* 0x000fe20000000000 */
[----:B------:R-:W-:Y:S02]  /*2510*/  UIMAD UR6, UR4, -0x9, UR6 ;  /* 0xfffffff7040678a4 */ /* 0x000fe4000f8e0206 */
[----:B--2---:R-:W-:-:S04]  /*2520*/  ULEA UR5, UR7, UR5, 0x18 ;  /* 0x0000000507057291 */ /* 0x004fc8000f8ec03f */
[----:B------:R-:W-:-:S04]  /*2530*/  ULEA UR6, UR6, UR5, 0x3 ;  /* 0x0000000506067291 */ /* 0x000fc8000f8e183f */
[----:B------:R-:W-:-:S04]  /*2540*/  UIADD3 UR6, UR6, 0x48, URZ ;  /* 0x0000004806067890 */ /* 0x000fc8000fffe03f */
[----:B------:R-:W-:-:S09]  /*2550*/  UPRMT UR6, URZ, 0x654, UR6 ;  /* 0x000006543f067896 */ /* 0x000fd20008000006 */
[----:B------:R-:W-:Y:S01]  /*2560*/  SYNCS.ARRIVE.TRANS64.RED.A1T0 RZ, [UR6], RZ ;  /* 0x000000ffffff79a7 */ /* 0x000fe20008100406 */
[----:B------:R-:W-:Y:S05]  /*2570*/  @P0 BRA `(.L_x_39) ;  /* 0x0000000000040947 */ /* 0x000fea0003800000 */
[----:B------:R-:W-:Y:S01]  /*2580*/  BPT.TRAP 0x1 ;  /* 0x000000040000795c */ /* 0x000fe20000300000 */
.L_x_39:
[----:B------:R-:W2:Y:S01]  /*2590*/  LDC R6, c[0x0][0x288] ;  /* 0x0000a200ff067b82 */ /* 0x000ea20000000800 */
[----:B0-----:R-:W-:Y:S01]  /*25a0*/  LOP3.LUT R3, R18, 0x60, RZ, 0xc0, !PT ;  /* 0x0000006012037812 */ /* 0x001fe200078ec0ff */
[----:B------:R-:W-:Y:S01]  /*25b0*/  IMAD.SHL.U32 R11, R61, 0x40, RZ ;  /* 0x000000403d0b7824 */ /* 0x000fe200078e00ff */
[----:B------:R-:W-:Y:S01]  /*25c0*/  LOP3.LUT R0, R56, 0x1, RZ, 0xc0, !PT ;  /* 0x0000000138007812 */ /* 0x000fe200078ec0ff */
[----:B------:R-:W-:Y:S01]  /*25d0*/  IMAD.SHL.U32 R13, R60, 0x80, RZ ;  /* 0x000000803c0d7824 */ /* 0x000fe200078e00ff */
[----:B------:R-:W-:Y:S01]  /*25e0*/  LOP3.LUT R8, R8, 0x7, RZ, 0xc0, !PT ;  /* 0x0000000708087812 */ /* 0x000fe200078ec0ff */
[----:B------:R-:W-:Y:S01]  /*25f0*/  UISETP.GT.U32.AND UP0, UPT, UR39, 0x8, UPT ;  /* 0x000000082700788c */ /* 0x000fe2000bf04070 */
[----:B------:R-:W-:Y:S01]  /*2600*/  SHF.R.U32.HI R5, RZ, 0x1, R3 ;  /* 0x00000001ff057819 */ /* 0x000fe20000011603 */
[----:B------:R-:W-:Y:S01]  /*2610*/  IMAD.SHL.U32 R3, R0, 0x40, RZ ;  /* 0x0000004000037824 */ /* 0x000fe200078e00ff */
[----:B------:R-:W-:Y:S01]  /*2620*/  ULDC UR7, c[0x0][0x284] ;  /* 0x0000a10000077ab9 */ /* 0x000fe20000000800 */
[----:B------:R-:W-:Y:S01]  /*2630*/  UISETP.LT.U32.AND UP0, UPT, UR40, 0x9, UP0 ;  /* 0x000000092800788c */ /* 0x000fe20008701070 */
[--C-:B------:R-:W-:Y:S01]  /*2640*/  IADD3 R7, RZ, -R5, -R8.reuse ;  /* 0x80000005ff077210 */ /* 0x100fe20007ffe808 */
[----:B------:R-:W-:Y:S01]  /*2650*/  UISETP.GE.U32.AND UP1, UPT, UR40, 0x9, UPT ;  /* 0x000000092800788c */ /* 0x000fe2000bf26070 */
[----:B------:R-:W-:Y:S01]  /*2660*/  LOP3.LUT R3, R3, 0x40, R8, 0xe2, !PT ;  /* 0x0000004003037812 */ /* 0x000fe200078ee208 */
[----:B------:R-:W-:Y:S01]  /*2670*/  IMAD.SHL.U32 R8, R18, 0x2, RZ ;  /* 0x0000000212087824 */ /* 0x000fe200078e00ff */
[----:B------:R-:W-:Y:S01]  /*2680*/  SHF.R.S32.HI R21, RZ, 0x1f, R59 ;  /* 0x0000001fff157819 */ /* 0x000fe2000001143b */
[----:B------:R-:W-:Y:S01]  /*2690*/  IMAD R4, R0, -0x40, R7 ;  /* 0xffffffc000047824 */ /* 0x000fe200078e0207 */
[----:B------:R-:W-:Y:S01]  /*26a0*/  LOP3.LUT R0, R18, 0x3, RZ, 0xc0, !PT ;  /* 0x0000000312007812 */ /* 0x000fe200078ec0ff */
[----:B------:R-:W-:Y:S01]  /*26b0*/  UIMAD.WIDE.U32 UR4, UR39, 0x38e38e39, URZ ;  /* 0x38e38e39270478a5 */ /* 0x000fe2000f8e003f */
[C---:B------:R-:W-:Y:S01]  /*26c0*/  LOP3.LUT R8, R11.reuse, 0x6, R8, 0xf8, !PT ;  /* 0x000000060b087812 */ /* 0x040fe200078ef808 */
[----:B------:R-:W-:Y:S01]  /*26d0*/  ULDC.64 UR8, c[0x0][0x5d0] ;  /* 0x0001740000087ab9 */ /* 0x000fe20000000a00 */
[----:B------:R-:W-:Y:S01]  /*26e0*/  USEL UR6, URZ, 0x1, !UP0 ;  /* 0x000000013f067887 */ /* 0x000fe2000c000000 */
[----:B------:R-:W-:Y:S01]  /*26f0*/  IMAD.WIDE R60, R60, 0x80, RZ ;  /* 0x000000803c3c7825 */ /* 0x000fe200078e02ff */
[----:B------:R-:W-:Y:S01]  /*2700*/  SHF.R.S32.HI R9, RZ, 0x1f, R8 ;  /* 0x0000001fff097819 */ /* 0x000fe20000011408 */
[----:B------:R-:W-:Y:S01]  /*2710*/  USHF.R.U32.HI UR4, URZ, 0x1, UR5 ;  /* 0x000000013f047899 */ /* 0x000fe20008011605 */
[----:B--2---:R-:W-:Y:S01]  /*2720*/  ISETP.GE.AND P0, PT, R11, R6, PT ;  /* 0x000000060b00720c */ /* 0x004fe20003f06270 */
[----:B------:R-:W-:Y:S01]  /*2730*/  IMAD R0, R0, -0x2, R6 ;  /* 0xfffffffe00007824 */ /* 0x000fe200078e0206 */
[----:B------:R-:W-:Y:S01]  /*2740*/  ULOP3.LUT UR38, UR38, UR6, URZ, 0x3c, !UPT ;  /* 0x0000000626267292 */ /* 0x000fe2000f8e3c3f */
[----:B------:R-:W-:Y:S01]  /*2750*/  IMAD R6, R21, UR8, RZ ;  /* 0x0000000815067c24 */ /* 0x000fe2000f8e02ff */
[----:B------:R-:W-:Y:S01]  /*2760*/  ISETP.GE.OR P0, PT, R13, UR7, P0 ;  /* 0x000000070d007c0c */ /* 0x000fe20008706670 */
[----:B------:R-:W-:Y:S01]  /*2770*/  UIMAD UR39, UR4, -0x9, UR39 ;  /* 0xfffffff7042778a4 */ /* 0x000fe2000f8e0227 */
[----:B------:R-:W-:Y:S01]  /*2780*/  LOP3.LUT R73, R60, R3, R5, 0xfe, !PT ;  /* 0x000000033c497212 */ /* 0x000fe200078efe05 */
[C---:B------:R-:W-:Y:S01]  /*2790*/  IMAD R15, R59.reuse, UR9, R6 ;  /* 0x000000093b0f7c24 */ /* 0x040fe2000f8e0206 */
[----:B------:R-:W-:Y:S01]  /*27a0*/  @UP1 ULOP3.LUT UR38, UR38, 0x1, UR4, 0x78, !UPT ;  /* 0x0000000126261892 */ /* 0x000fe2000f8e7804 */
[----:B------:R-:W-:Y:S01]  /*27b0*/  IMAD.WIDE.U32 R6, R59, UR8, R8 ;  /* 0x000000083b067c25 */ /* 0x000fe2000f8e0008 */
[----:B------:R-:W-:-:S03]  /*27c0*/  IADD3 R3, -R13, UR7, R4 ;  /* 0x000000070d037c10 */ /* 0x000fc6000fffe104 */
[----:B------:R-:W-:Y:S02]  /*27d0*/  IMAD.IADD R4, R0, 0x1, -R11 ;  /* 0x0000000100047824 */ /* 0x000fe400078e0a0b */
[----:B------:R-:W-:Y:S02]  /*27e0*/  IMAD.IADD R7, R7, 0x1, R15 ;  /* 0x0000000107077824 */ /* 0x000fe400078e020f */
[----:B------:R-:W-:Y:S01]  /*27f0*/  IMAD.MOV.U32 R0, RZ, RZ, -0x1 ;  /* 0xffffffffff007424 */ /* 0x000fe200078e00ff */
[----:B------:R-:W-:Y:S06]  /*2800*/  @P0 BRA `(.L_x_40) ;  /* 0x0000001c000c0947 */ /* 0x000fec0003800000 */
[----:B------:R-:W0:Y:S01]  /*2810*/  LDC.64 R64, c[0x0][0x5c8] ;  /* 0x00017200ff407b82 */ /* 0x000e220000000a00 */
[----:B-1---5:R-:W-:Y:S01]  /*2820*/  FSETP.NEU.AND P1, PT, R58, RZ, PT ;  /* 0x000000ff3a00720b */ /* 0x022fe20003f2d000 */
[----:B------:R-:W-:Y:S01]  /*2830*/  BSSY B0, `(.L_x_40) ;  /* 0x00001c0000007945 */ /* 0x000fe20003800000 */
[----:B------:R-:W-:-:S04]  /*2840*/  ISETP.GT.AND P0, PT, R4, RZ, PT ;  /* 0x000000ff0400720c */ /* 0x000fc80003f04270 */
[----:B------:R-:W-:Y:S01]  /*2850*/  ISETP.GT.AND P4, PT, R3, RZ, P0 ;  /* 0x000000ff0300720c */ /* 0x000fe20000784270 */
[-C--:B0-----:R-:W-:Y:S02]  /*2860*/  IMAD R10, R61, R64.reuse, RZ ;  /* 0x000000403d0a7224 */ /* 0x081fe400078e02ff */
[----:B------:R-:W-:-:S04]  /*2870*/  IMAD.WIDE.U32 R22, R73, R64, R6 ;  /* 0x0000004049167225 */ /* 0x000fc800078e0006 */
[----:B------:R-:W-:-:S04]  /*2880*/  IMAD R5, R73, R65, R10 ;  /* 0x0000004149057224 */ /* 0x000fc800078e020a */
[----:B------:R-:W-:Y:S01]  /*2890*/  IMAD.IADD R75, R23, 0x1, R5 ;  /* 0x00000001174b7824 */ /* 0x000fe200078e0205 */
[----:B------:R-:W-:Y:S06]  /*28a0*/  @!P1 BRA `(.L_x_41) ;  /* 0x0000001000e09947 */ /* 0x000fec0003800000 */
[----:B------:R-:W0:Y:S01]  /*28b0*/  LDC.64 R66, c[0x0][0x5b8] ;  /* 0x00016e00ff427b82 */ /* 0x000e220000000a00 */
[----:B------:R-:W-:-:S07]  /*28c0*/  ULDC.64 UR4, c[0x0][0x5c0] ;  /* 0x0001700000047ab9 */ /* 0x000fce0000000a00 */
[----:B------:R-:W1:Y:S08]  /*28d0*/  LDC.64 R68, c[0x0][0x5b0] ;  /* 0x00016c00ff447b82 */ /* 0x000e700000000a00 */
[----:B------:R-:W2:Y:S01]  /*28e0*/  LDC.64 R70, c[0x0][0x5a8] ;  /* 0x00016a00ff467b82 */ /* 0x000ea20000000a00 */
[-C--:B0-----:R-:W-:Y:S02]  /*28f0*/  IMAD R6, R21, R66.reuse, RZ ;  /* 0x0000004215067224 */ /* 0x081fe400078e02ff */
[----:B------:R-:W-:-:S04]  /*2900*/  IMAD.WIDE.U32 R12, R59, R66, R8 ;  /* 0x000000423b0c7225 */ /* 0x000fc800078e0008 */
[----:B------:R-:W-:Y:S02]  /*2910*/  IMAD R63, R59, R67, R6 ;  /* 0x000000433b3f7224 */ /* 0x000fe400078e0206 */
[-C--:B-1----:R-:W-:Y:S02]  /*2920*/  IMAD R60, R61, R68.reuse, RZ ;  /* 0x000000443d3c7224 */ /* 0x082fe400078e02ff */
[----:B------:R-:W-:Y:S02]  /*2930*/  IMAD.IADD R13, R13, 0x1, R63 ;  /* 0x000000010d0d7824 */ /* 0x000fe400078e023f */
[C---:B------:R-:W-:Y:S02]  /*2940*/  IMAD R23, R73.reuse, R69, R60 ;  /* 0x0000004549177224 */ /* 0x040fe400078e023c */
[----:B------:R-:W-:-:S04]  /*2950*/  IMAD.WIDE.U32 R6, R73, R68, R12 ;  /* 0x0000004449067225 */ /* 0x000fc800078e000c */
[----:B------:R-:W-:Y:S01]  /*2960*/  IMAD.IADD R5, R7, 0x1, R23 ;  /* 0x0000000107057824 */ /* 0x000fe200078e0217 */
[----:B--2---:R-:W-:-:S04]  /*2970*/  LEA R14, P1, R6, R70, 0x2 ;  /* 0x00000046060e7211 */ /* 0x004fc800078210ff */
[----:B------:R-:W-:-:S05]  /*2980*/  LEA.HI.X R15, R6, R71, R5, 0x2, P1 ;  /* 0x00000047060f7211 */ /* 0x000fca00008f1405 */
[----:B------:R0:W2:Y:S01]  /*2990*/  @P4 LDG.E.LTC128B R5, desc[UR36][R14.64] ;  /* 0x000000240e054981 */ /* 0x0000a2000c1e1920 */
[----:B------:R-:W-:Y:S01]  /*29a0*/  IMAD.WIDE.U32 R6, R73, R68, R8 ;  /* 0x0000004449067225 */ /* 0x000fe200078e0008 */
[C---:B------:R-:W-:Y:S01]  /*29b0*/  SHF.L.U64.HI R11, R68.reuse, 0x3, R69 ;  /* 0x00000003440b7819 */ /* 0x040fe20000010245 */
[----:B------:R-:W-:Y:S01]  /*29c0*/  BSSY B1, `(.L_x_42) ;  /* 0x0000016000017945 */ /* 0x000fe20003800000 */
[----:B------:R-:W-:Y:S01]  /*29d0*/  ISETP.GT.AND P0, PT, R3, 0x8, P0 ;  /* 0x000000080300780c */ /* 0x000fe20000704270 */
[----:B------:R-:W-:Y:S02]  /*29e0*/  IMAD.IADD R7, R23, 0x1, R7 ;  /* 0x0000000117077824 */ /* 0x000fe400078e0207 */
[----:B------:R-:W-:Y:S02]  /*29f0*/  IMAD.SHL.U32 R10, R68, 0x8, RZ ;  /* 0x00000008440a7824 */ /* 0x000fe400078e00ff */
[----:B------:R-:W-:-:S04]  /*2a00*/  IMAD.WIDE.U32 R20, R59, R66, R6 ;  /* 0x000000423b147225 */ /* 0x000fc800078e0006 */
[----:B------:R-:W-:Y:S01]  /*2a10*/  IMAD.WIDE.U32 R60, R73, R68, R10 ;  /* 0x00000044493c7225 */ /* 0x000fe200078e000a */
[----:B------:R-:W-:Y:S02]  /*2a20*/  LEA R10, P1, R22, UR4, 0x2 ;  /* 0x00000004160a7c11 */ /* 0x000fe4000f8210ff */
[----:B------:R-:W-:Y:S01]  /*2a30*/  LEA R6, P3, R20, R70, 0x2 ;  /* 0x0000004614067211 */ /* 0x000fe200078610ff */
[----:B0-----:R-:W-:Y:S01]  /*2a40*/  IMAD.IADD R14, R63, 0x1, R21 ;  /* 0x000000013f0e7824 */ /* 0x001fe200078e0215 */
[----:B------:R-:W-:Y:S01]  /*2a50*/  LEA.HI.X R11, R22, UR5, R75, 0x2, P1 ;  /* 0x00000005160b7c11 */ /* 0x000fe200088f144b */
[----:B------:R-:W-:Y:S01]  /*2a60*/  IMAD.IADD R67, R23, 0x1, R61 ;  /* 0x0000000117437824 */ /* 0x000fe200078e023d */
[----:B------:R-:W-:Y:S02]  /*2a70*/  ISETP.GT.AND P1, PT, R4, 0x1, PT ;  /* 0x000000010400780c */ /* 0x000fe40003f24270 */
[----:B------:R-:W-:Y:S01]  /*2a80*/  IADD3 R15, P2, R12, R60, RZ ;  /* 0x0000003c0c0f7210 */ /* 0x000fe20007f5e0ff */
[----:B--2---:R-:W-:-:S04]  /*2a90*/  FMUL R7, R5, R58 ;  /* 0x0000003a05077220 */ /* 0x004fc80000400000 */
[----:B------:R-:W-:Y:S01]  /*2aa0*/  FFMA R21, R24, R57, R7 ;  /* 0x0000003918157223 */ /* 0x000fe20000000007 */
[----:B------:R-:W-:Y:S01]  /*2ab0*/  LEA.HI.X R7, R20, R71, R14, 0x2, P3 ;  /* 0x0000004714077211 */ /* 0x000fe200018f140e */
[----:B------:R-:W-:Y:S01]  /*2ac0*/  IMAD.X R20, R67, 0x1, R13, P2 ;  /* 0x0000000143147824 */ /* 0x000fe200010e060d */
[----:B------:R-:W-:Y:S02]  /*2ad0*/  LEA R14, P3, R15, R70, 0x2 ;  /* 0x000000460f0e7211 */ /* 0x000fe400078610ff */
[----:B------:R0:W-:Y:S01]  /*2ae0*/  @P4 STG.E desc[UR36][R10.64], R21 ;  /* 0x000000150a004986 */ /* 0x0001e2000c101924 */
[----:B------:R-:W-:-:S13]  /*2af0*/  ISETP.GT.AND P4, PT, R3, RZ, P1 ;  /* 0x000000ff0300720c */ /* 0x000fda0000f84270 */
[----:B0-----:R-:W-:Y:S05]  /*2b00*/  @!P4 BRA `(.L_x_43) ;  /* 0x000000000004c947 */ /* 0x001fea0003800000 */
[----:B------:R0:W5:Y:S02]  /*2b10*/  LDG.E.LTC128B R5, desc[UR36][R6.64+0x4] ;  /* 0x0000042406057981 */ /* 0x000164000c1e1920 */
.L_x_43:
[----:B------:R-:W-:Y:S05]  /*2b20*/  BSYNC B1 ;  /* 0x0000000000017941 */ /* 0x000fea0003800000 */
.L_x_42:
[----:B-----5:R-:W-:Y:S01]  /*2b30*/  FMUL R12, R5, R58 ;  /* 0x0000003a050c7220 */ /* 0x020fe20000400000 */
[----:B------:R-:W-:Y:S01]  /*2b40*/  IMAD.MOV.U32 R23, RZ, RZ, R5 ;  /* 0x000000ffff177224 */ /* 0x000fe200078e0005 */
[----:B------:R-:W-:Y:S02]  /*2b50*/  LEA.HI.X R15, R15, R71, R20, 0x2, P3 ;  /* 0x000000470f0f7211 */ /* 0x000fe400018f1414 */
[----:B------:R-:W-:-:S05]  /*2b60*/  FFMA R25, R25, R57, R12 ;  /* 0x0000003919197223 */ /* 0x000fca000000000c */
[----:B------:R1:W-:Y:S04]  /*2b70*/  @P4 STG.E desc[UR36][R10.64+0x4], R25 ;  /* 0x000004190a004986 */ /* 0x0003e8000c101924 */
[----:B------:R-:W2:Y:S01]  /*2b80*/  @P0 LDG.E.LTC128B R23, desc[UR36][R14.64] ;  /* 0x000000240e170981 */ /* 0x000ea2000c1e1920 */
[C---:B------:R-:W-:Y:S01]  /*2b90*/  SHF.L.U64.HI R13, R64.reuse, 0x5, R65 ;  /* 0x00000005400d7819 */ /* 0x040fe20000010241 */
[----:B------:R-:W-:Y:S01]  /*2ba0*/  BSSY B1, `(.L_x_44) ;  /* 0x0000010000017945 */ /* 0x000fe20003800000 */
[----:B------:R-:W-:Y:S02]  /*2bb0*/  LEA R12, P3, R64, R10, 0x5 ;  /* 0x0000000a400c7211 */ /* 0x000fe400078628ff */
[----:B------:R-:W-:Y:S02]  /*2bc0*/  IADD3 R20, P2, R8, R60, RZ ;  /* 0x0000003c08147210 */ /* 0x000fe40007f5e0ff */
[----:B------:R-:W-:Y:S01]  /*2bd0*/  ISETP.GT.AND P1, PT, R3, 0x8, P1 ;  /* 0x000000080300780c */ /* 0x000fe20000f24270 */
[----:B------:R-:W-:-:S02]  /*2be0*/  IMAD.X R13, R13, 0x1, R11, P3 ;  /* 0x000000010d0d7824 */ /* 0x000fc400018e060b */
[----:B------:R-:W-:Y:S01]  /*2bf0*/  IMAD.X R21, R9, 0x1, R67, P2 ;  /* 0x0000000109157824 */ /* 0x000fe200010e0643 */
[----:B------:R-:W-:Y:S01]  /*2c00*/  ISETP.GT.AND P2, PT, R4, 0x8, PT ;  /* 0x000000080400780c */ /* 0x000fe20003f44270 */
[----:B------:R-:W-:-:S04]  /*2c10*/  IMAD.WIDE.U32 R20, R59, R66, R20 ;  /* 0x000000423b147225 */ /* 0x000fc800078e0014 */
[----:B------:R-:W-:Y:S01]  /*2c20*/  IMAD.IADD R9, R63, 0x1, R21 ;  /* 0x000000013f097824 */ /* 0x000fe200078e0215 */
[----:B------:R-:W-:-:S04]  /*2c30*/  LEA R8, P4, R20, R70, 0x2 ;  /* 0x0000004614087211 */ /* 0x000fc800078810ff */
[----:B------:R-:W-:Y:S01]  /*2c40*/  LEA.HI.X R9, R20, R71, R9, 0x2, P4 ;  /* 0x0000004714097211 */ /* 0x000fe200020f1409 */
[----:B--2---:R-:W-:-:S04]  /*2c50*/  FMUL R5, R23, R58 ;  /* 0x0000003a17057220 */ /* 0x004fc80000400000 */
[----:B------:R-:W-:-:S05]  /*2c60*/  FFMA R5, R26, R57, R5 ;  /* 0x000000391a057223 */ /* 0x000fca0000000005 */
[----:B------:R1:W-:Y:S01]  /*2c70*/  @P0 STG.E desc[UR36][R12.64], R5 ;  /* 0x000000050c000986 */ /* 0x0003e2000c101924 */
[----:B------:R-:W-:Y:S05]  /*2c80*/  @!P1 BRA `(.L_x_45) ;  /* 0x0000000000049947 */ /* 0x000fea0003800000 */
[----:B------:R2:W5:Y:S02]  /*2c90*/  LDG.E.LTC128B R23, desc[UR36][R8.64+0x4] ;  /* 0x0000042408177981 */ /* 0x000564000c1e1920 */
.L_x_45:
[----:B------:R-:W-:Y:S05]  /*2ca0*/  BSYNC B1 ;  /* 0x0000000000017941 */ /* 0x000fea0003800000 */
.L_x_44:
[----:B-----5:R-:W-:Y:S01]  /*2cb0*/  FMUL R14, R23, R58 ;  /* 0x0000003a170e7220 */ /* 0x020fe20000400000 */
[----:B------:R-:W-:Y:S01]  /*2cc0*/  ISETP.GT.AND P3, PT, R3, RZ, P2 ;  /* 0x000000ff0300720c */ /* 0x000fe20001764270 */
[----:B------:R-:W-:Y:S01]  /*2cd0*/  BSSY B1, `(.L_x_46) ;  /* 0x0000006000017945 */ /* 0x000fe20003800000 */
[----:B------:R-:W-:Y:S01]  /*2ce0*/  ISETP.GT.AND P0, PT, R4, 0x9, PT ;  /* 0x000000090400780c */ /* 0x000fe20003f04270 */
[----:B------:R-:W-:-:S05]  /*2cf0*/  FFMA R27, R27, R57, R14 ;  /* 0x000000391b1b7223 */ /* 0x000fca000000000e */
[----:B------:R3:W-:Y:S05]  /*2d00*/  @P1 STG.E desc[UR36][R12.64+0x4], R27 ;  /* 0x0000041b0c001986 */ /* 0x0007ea000c101924 */
[----:B------:R-:W-:Y:S05]  /*2d10*/  @!P3 BRA `(.L_x_47) ;  /* 0x000000000004b947 */ /* 0x000fea0003800000 */
[----:B------:R4:W5:Y:S02]  /*2d20*/  LDG.E.LTC128B R23, desc[UR36][R6.64+0x20] ;  /* 0x0000202406177981 */ /* 0x000964000c1e1920 */
.L_x_47:
[----:B------:R-:W-:Y:S05]  /*2d30*/  BSYNC B1 ;  /* 0x0000000000017941 */ /* 0x000fea0003800000 */
.L_x_46:
[----:B-1---5:R-:W-:Y:S01]  /*2d40*/  FMUL R5, R23, R58 ;  /* 0x0000003a17057220 */ /* 0x022fe20000400000 */
[----:B------:R-:W-:Y:S01]  /*2d50*/  ISETP.GT.AND P1, PT, R3, RZ, P0 ;  /* 0x000000ff0300720c */ /* 0x000fe20000724270 */
[----:B------:R-:W-:Y:S02]  /*2d60*/  BSSY B1, `(.L_x_48) ;  /* 0x0000005000017945 */ /* 0x000fe40003800000 */
[----:B------:R-:W-:-:S05]  /*2d70*/  FFMA R5, R28, R57, R5 ;  /* 0x000000391c057223 */ /* 0x000fca0000000005 */
[----:B------:R1:W-:Y:S05]  /*2d80*/  @P3 STG.E desc[UR36][R10.64+0x20], R5 ;  /* 0x000020050a003986 */ /* 0x0003ea000c101924 */
[----:B------:R-:W-:Y:S05]  /*2d90*/  @!P1 BRA `(.L_x_49) ;  /* 0x0000000000049947 */ /* 0x000fea0003800000 */
[----:B------:R0:W5:Y:S02]  /*2da0*/  LDG.E.LTC128B R23, desc[UR36][R6.64+0x24] ;  /* 0x0000242406177981 */ /* 0x000164000c1e1920 */
.L_x_49:
[----:B------:R-:W-:Y:S05]  /*2db0*/  BSYNC B1 ;  /* 0x0000000000017941 */ /* 0x000fea0003800000 */
.L_x_48:
[----:B-----5:R-:W-:Y:S01]  /*2dc0*/  FMUL R14, R23, R58 ;  /* 0x0000003a170e7220 */ /* 0x020fe20000400000 */
[----:B------:R-:W-:Y:S01]  /*2dd0*/  ISETP.GT.AND P2, PT, R3, 0x8, P2 ;  /* 0x000000080300780c */ /* 0x000fe20001744270 */
[----:B------:R-:W-:Y:S02]  /*2de0*/  BSSY B1, `(.L_x_50) ;  /* 0x0000005000017945 */ /* 0x000fe40003800000 */
[----:B------:R-:W-:-:S05]  /*2df0*/  FFMA R29, R29, R57, R14 ;  /* 0x000000391d1d7223 */ /* 0x000fca000000000e */
[----:B------:R0:W-:Y:S05]  /*2e00*/  @P1 STG.E desc[UR36][R10.64+0x24], R29 ;  /* 0x0000241d0a001986 */ /* 0x0001ea000c101924 */
[----:B------:R-:W-:Y:S05]  /*2e10*/  @!P2 BRA `(.L_x_51) ;  /* 0x000000000004a947 */ /* 0x000fea0003800000 */
[----:B------:R0:W5:Y:S02]  /*2e20*/  LDG.E.LTC128B R23, desc[UR36][R8.64+0x20] ;  /* 0x0000202408177981 */ /* 0x000164000c1e1920 */
.L_x_51:
[----:B------:R-:W-:Y:S05]  /*2e30*/  BSYNC B1 ;  /* 0x0000000000017941 */ /* 0x000fea0003800000 */
.L_x_50:
[----:B-1---5:R-:W-:Y:S01]  /*2e40*/  FMUL R5, R23, R58 ;  /* 0x0000003a17057220 */ /* 0x022fe20000400000 */
[----:B------:R-:W-:Y:S01]  /*2e50*/  ISETP.GT.AND P0, PT, R3, 0x8, P0 ;  /* 0x000000080300780c */ /* 0x000fe20000704270 */
[----:B------:R-:W-:Y:S01]  /*2e60*/  BSSY B1, `(.L_x_52) ;  /* 0x0000006000017945 */ /* 0x000fe20003800000 */
[----:B------:R-:W-:Y:S01]  /*2e70*/  ISETP.GT.AND P1, PT, R4, 0x10, PT ;  /* 0x000000100400780c */ /* 0x000fe20003f24270 */
[----:B------:R-:W-:-:S05]  /*2e80*/  FFMA R5, R30, R57, R5 ;  /* 0x000000391e057223 */ /* 0x000fca0000000005 */
[----:B------:R1:W-:Y:S05]  /*2e90*/  @P2 STG.E desc[UR36][R12.64+0x20], R5 ;  /* 0x000020050c002986 */ /* 0x0003ea000c101924 */
[----:B------:R-:W-:Y:S05]  /*2ea0*/  @!P0 BRA `(.L_x_53) ;  /* 0x0000000000048947 */ /* 0x000fea0003800000 */
[----:B------:R0:W5:Y:S02]  /*2eb0*/  LDG.E.LTC128B R23, desc[UR36][R8.64+0x24] ;  /* 0x0000242408177981 */ /* 0x000164000c1e1920 */
.L_x_53:
[----:B------:R-:W-:Y:S05]  /*2ec0*/  BSYNC B1 ;  /* 0x0000000000017941 */ /* 0x000fea0003800000 */
.L_x_52:
        /* <DEDUP_REMOVED lines=8> */
.L_x_55:
[----:B------:R-:W-:Y:S05]  /*2f50*/  BSYNC B1 ;  /* 0x0000000000017941 */ /* 0x000fea0003800000 */
.L_x_54:
[----:B-1---5:R-:W-:Y:S01]  /*2f60*/  FMUL R5, R23, R58 ;  /* 0x0000003a17057220 */ /* 0x022fe20000400000 */
[----:B------:R-:W-:Y:S01]  /*2f70*/  ISETP.GT.AND P0, PT, R3, RZ, P2 ;  /* 0x000000ff0300720c */ /* 0x000fe20001704270 */
[----:B------:R-:W-:Y:S02]  /*2f80*/  BSSY B1, `(.L_x_56) ;  /* 0x0000005000017945 */ /* 0x000fe40003800000 */
[----:B------:R-:W-:-:S05]  /*2f90*/  FFMA R5, R32, R57, R5 ;  /* 0x0000003920057223 */ /* 0x000fca0000000005 */
[----:B------:R1:W-:Y:S05]  /*2fa0*/  @P3 STG.E desc[UR36][R10.64+0x40], R5 ;  /* 0x000040050a003986 */ /* 0x0003ea000c101924 */
[----:B------:R-:W-:Y:S05]  /*2fb0*/  @!P0 BRA `(.L_x_57) ;  /* 0x0000000000048947 */ /* 0x000fea0003800000 */
[----:B------:R0:W5:Y:S02]  /*2fc0*/  LDG.E.LTC128B R23, desc[UR36][R6.64+0x44] ;  /* 0x0000442406177981 */ /* 0x000164000c1e1920 */
.L_x_57:
[----:B------:R-:W-:Y:S05]  /*2fd0*/  BSYNC B1 ;  /* 0x0000000000017941 */ /* 0x000fea0003800000 */
.L_x_56:
[----:B-----5:R-:W-:Y:S01]  /*2fe0*/  FMUL R14, R23, R58 ;  /* 0x0000003a170e7220 */ /* 0x020fe20000400000 */
[----:B------:R-:W-:Y:S01]  /*2ff0*/  ISETP.GT.AND P1, PT, R3, 0x8, P1 ;  /* 0x000000080300780c */ /* 0x000fe20000f24270 */
[----:B------:R-:W-:Y:S02]  /*3000*/  BSSY B1, `(.L_x_58) ;  /* 0x0000005000017945 */ /* 0x000fe40003800000 */
[----:B------:R-:W-:-:S05]  /*3010*/  FFMA R33, R33, R57, R14 ;  /* 0x0000003921217223 */ /* 0x000fca000000000e */
[----:B------:R0:W-:Y:S05]  /*3020*/  @P0 STG.E desc[UR36][R10.64+0x44], R33 ;  /* 0x000044210a000986 */ /* 0x0001ea000c101924 */
[----:B------:R-:W-:Y:S05]  /*3030*/  @!P1 BRA `(.L_x_59) ;  /* 0x0000000000049947 */ /* 0x000fea0003800000 */
[----:B------:R0:W5:Y:S02]  /*3040*/  LDG.E.LTC128B R23, desc[UR36][R8.64+0x40] ;  /* 0x0000402408177981 */ /* 0x000164000c1e1920 */
.L_x_59:
[----:B------:R-:W-:Y:S05]  /*3050*/  BSYNC B1 ;  /* 0x0000000000017941 */ /* 0x000fea0003800000 */
.L_x_58:
        /* <DEDUP_REMOVED lines=8> */
.L_x_61:
[----:B------:R-:W-:Y:S05]  /*30e0*/  BSYNC B1 ;  /* 0x0000000000017941 */ /* 0x000fea0003800000 */
.L_x_60:
        /* <DEDUP_REMOVED lines=8> */
.L_x_63:
[----:B------:R-:W-:Y:S05]  /*3170*/  BSYNC B1 ;  /* 0x0000000000017941 */ /* 0x000fea0003800000 */
.L_x_62:
[----:B-1---5:R-:W-:Y:S01]  /*3180*/  FMUL R5, R23, R58 ;  /* 0x0000003a17057220 */ /* 0x022fe20000400000 */
[----:B------:R-:W-:Y:S01]  /*3190*/  ISETP.GT.AND P2, PT, R3, RZ, P1 ;  /* 0x000000ff0300720c */ /* 0x000fe20000f44270 */
[----:B------:R-:W-:Y:S02]  /*31a0*/  BSSY B1, `(.L_x_64) ;  /* 0x0000005000017945 */ /* 0x000fe40003800000 */
[----:B------:R-:W-:-:S05]  /*31b0*/  FFMA R5, R36, R57, R5 ;  /* 0x0000003924057223 */ /* 0x000fca0000000005 */
[----:B------:R1:W-:Y:S05]  /*31c0*/  @P3 STG.E desc[UR36][R10.64+0x60], R5 ;  /* 0x000060050a003986 */ /* 0x0003ea000c101924 */
[----:B------:R-:W-:Y:S05]  /*31d0*/  @!P2 BRA `(.L_x_65) ;  /* 0x000000000004a947 */ /* 0x000fea0003800000 */
[----:B------:R0:W5:Y:S02]  /*31e0*/  LDG.E.LTC128B R23, desc[UR36][R6.64+0x64] ;  /* 0x0000642406177981 */ /* 0x000164000c1e1920 */
.L_x_65:
[----:B------:R-:W-:Y:S05]  /*31f0*/  BSYNC B1 ;  /* 0x0000000000017941 */ /* 0x000fea0003800000 */
.L_x_64:
[----:B-----5:R-:W-:Y:S01]  /*3200*/  FMUL R14, R23, R58 ;  /* 0x0000003a170e7220 */ /* 0x020fe20000400000 */
[----:B------:R-:W-:Y:S01]  /*3210*/  ISETP.GT.AND P0, PT, R3, 0x8, P0 ;  /* 0x000000080300780c */ /* 0x000fe20000704270 */
[----:B------:R-:W-:Y:S02]  /*3220*/  BSSY B1, `(.L_x_66) ;  /* 0x0000005000017945 */ /* 0x000fe40003800000 */
[----:B------:R-:W-:-:S05]  /*3230*/  FFMA R37, R37, R57, R14 ;  /* 0x0000003925257223 */ /* 0x000fca000000000e */
[----:B------:R0:W-:Y:S05]  /*3240*/  @P2 STG.E desc[UR36][R10.64+0x64], R37 ;  /* 0x000064250a002986 */ /* 0x0001ea000c101924 */
[----:B------:R-:W-:Y:S05]  /*3250*/  @!P0 BRA `(.L_x_67) ;  /* 0x0000000000048947 */ /* 0x000fea0003800000 */
[----:B------:R0:W5:Y:S02]  /*3260*/  LDG.E.LTC128B R23, desc[UR36][R8.64+0x60] ;  /* 0x0000602408177981 */ /* 0x000164000c1e1920 */
.L_x_67:
[----:B------:R-:W-:Y:S05]  /*3270*/  BSYNC B1 ;  /* 0x0000000000017941 */ /* 0x000fea0003800000 */
.L_x_66:
        /* <DEDUP_REMOVED lines=8> */
.L_x_69:
[----:B------:R-:W-:Y:S05]  /*3300*/  BSYNC B1 ;  /* 0x0000000000017941 */ /* 0x000fea0003800000 */
.L_x_68:
        /* <DEDUP_REMOVED lines=8> */
.L_x_71:
[----:B------:R-:W-:Y:S05]  /*3390*/  BSYNC B1 ;  /* 0x0000000000017941 */ /* 0x000fea0003800000 */
.L_x_70:
[----:B-1---5:R-:W-:Y:S01]  /*33a0*/  FMUL R5, R23, R58 ;  /* 0x0000003a17057220 */ /* 0x022fe20000400000 */
[----:B------:R-:W-:Y:S01]  /*33b0*/  ISETP.GT.AND P1, PT, R3, RZ, P0 ;  /* 0x000000ff0300720c */ /* 0x000fe20000724270 */
[----:B------:R-:W-:Y:S02]  /*33c0*/  BSSY B1, `(.L_x_72) ;  /* 0x0000005000017945 */ /* 0x000fe40003800000 */
[----:B------:R-:W-:-:S05]  /*33d0*/  FFMA R5, R40, R57, R5 ;  /* 0x0000003928057223 */ /* 0x000fca0000000005 */
[----:B------:R1:W-:Y:S05]  /*33e0*/  @P3 STG.E desc[UR36][R10.64+0x80], R5 ;  /* 0x000080050a003986 */ /* 0x0003ea000c101924 */
[----:B------:R-:W-:Y:S05]  /*33f0*/  @!P1 BRA `(.L_x_73) ;  /* 0x0000000000049947 */ /* 0x000fea0003800000 */
[----:B------:R0:W5:Y:S02]  /*3400*/  LDG.E.LTC128B R23, desc[UR36][R6.64+0x84] ;  /* 0x0000842406177981 */ /* 0x000164000c1e1920 */
.L_x_73:
[----:B------:R-:W-:Y:S05]  /*3410*/  BSYNC B1 ;  /* 0x0000000000017941 */ /* 0x000fea0003800000 */
.L_x_72:
[----:B-----5:R-:W-:Y:S01]  /*3420*/  FMUL R14, R23, R58 ;  /* 0x0000003a170e7220 */ /* 0x020fe20000400000 */
[----:B------:R-:W-:Y:S01]  /*3430*/  ISETP.GT.AND P2, PT, R3, 0x8, P2 ;  /* 0x000000080300780c */ /* 0x000fe20001744270 */
[----:B------:R-:W-:Y:S02]  /*3440*/  BSSY B1, `(.L_x_74) ;  /* 0x0000005000017945 */ /* 0x000fe40003800000 */
[----:B------:R-:W-:-:S05]  /*3450*/  FFMA R41, R41, R57, R14 ;  /* 0x0000003929297223 */ /* 0x000fca000000000e */
[----:B------:R0:W-:Y:S05]  /*3460*/  @P1 STG.E desc[UR36][R10.64+0x84], R41 ;  /* 0x000084290a001986 */ /* 0x0001ea000c101924 */
[----:B------:R-:W-:Y:S05]  /*3470*/  @!P2 BRA `(.L_x_75) ;  /* 0x000000000004a947 */ /* 0x000fea0003800000 */
[----:B------:R0:W5:Y:S02]  /*3480*/  LDG.E.LTC128B R23, desc[UR36][R8.64+0x80] ;  /* 0x0000802408177981 */ /* 0x000164000c1e1920 */
.L_x_75:
[----:B------:R-:W-:Y:S05]  /*3490*/  BSYNC B1 ;  /* 0x0000000000017941 */ /* 0x000fea0003800000 */
.L_x_74:
        /* <DEDUP_REMOVED lines=8> */
.L_x_77:
[----:B------:R-:W-:Y:S05]  /*3520*/  BSYNC B1 ;  /* 0x0000000000017941 */ /* 0x000fea0003800000 */
.L_x_76:
        /* <DEDUP_REMOVED lines=8> */
.L_x_79:
[----:B------:R-:W-:Y:S05]  /*35b0*/  BSYNC B1 ;  /* 0x0000000000017941 */ /* 0x000fea0003800000 */
.L_x_78:
[----:B-1---5:R-:W-:Y:S01]  /*35c0*/  FMUL R5, R23, R58 ;  /* 0x0000003a17057220 */ /* 0x022fe20000400000 */
[----:B------:R-:W-:Y:S01]  /*35d0*/  ISETP.GT.AND P0, PT, R3, RZ, P2 ;  /* 0x000000ff0300720c */ /* 0x000fe20001704270 */
[----:B------:R-:W-:Y:S02]  /*35e0*/  BSSY B1, `(.L_x_80) ;  /* 0x0000005000017945 */ /* 0x000fe40003800000 */
[----:B------:R-:W-:-:S05]  /*35f0*/  FFMA R5, R44, R57, R5 ;  /* 0x000000392c057223 */ /* 0x000fca0000000005 */
[----:B------:R1:W-:Y:S05]  /*3600*/  @P3 STG.E desc[UR36][R10.64+0xa0], R5 ;  /* 0x0000a0050a003986 */ /* 0x0003ea000c101924 */
[----:B------:R-:W-:Y:S05]  /*3610*/  @!P0 BRA `(.L_x_81) ;  /* 0x0000000000048947 */ /* 0x000fea0003800000 */
[----:B------:R0:W5:Y:S02]  /*3620*/  LDG.E.LTC128B R23, desc[UR36][R6.64+0xa4] ;  /* 0x0000a42406177981 */ /* 0x000164000c1e1920 */
.L_x_81:
[----:B------:R-:W-:Y:S05]  /*3630*/  BSYNC B1 ;  /* 0x0000000000017941 */ /* 0x000fea0003800000 */
.L_x_80:
[----:B-----5:R-:W-:Y:S01]  /*3640*/  FMUL R14, R23, R58 ;  /* 0x0000003a170e7220 */ /* 0x020fe20000400000 */
[----:B------:R-:W-:Y:S01]  /*3650*/  ISETP.GT.AND P1, PT, R3, 0x8, P1 ;  /* 0x000000080300780c */ /* 0x000fe20000f24270 */
[----:B------:R-:W-:Y:S02]  /*3660*/  BSSY B1, `(.L_x_82) ;  /* 0x0000005000017945 */ /* 0x000fe40003800000 */
[----:B------:R-:W-:-:S05]  /*3670*/  FFMA R45, R45, R57, R14 ;  /* 0x000000392d2d7223 */ /* 0x000fca000000000e */
[----:B------:R0:W-:Y:S05]  /*3680*/  @P0 STG.E desc[UR36][R10.64+0xa4], R45 ;  /* 0x0000a42d0a000986 */ /* 0x0001ea000c101924 */
[----:B------:R-:W-:Y:S05]  /*3690*/  @!P1 BRA `(.L_x_83) ;  /* 0x0000000000049947 */ /* 0x000fea0003800000 */
[----:B------:R0:W5:Y:S02]  /*36a0*/  LDG.E.LTC128B R23, desc[UR36][R8.64+0xa0] ;  /* 0x0000a02408177981 */ /* 0x000164000c1e1920 */
.L_x_83:
[----:B------:R-:W-:Y:S05]  /*36b0*/  BSYNC B1 ;  /* 0x0000000000017941 */ /* 0x000fea0003800000 */
.L_x_82:
        /* <DEDUP_REMOVED lines=8> */
.L_x_85:
[----:B------:R-:W-:Y:S05]  /*3740*/  BSYNC B1 ;  /* 0x0000000000017941 */ /* 0x000fea0003800000 */
.L_x_84:
        /* <DEDUP_REMOVED lines=8> */
.L_x_87:
[----:B------:R-:W-:Y:S05]  /*37d0*/  BSYNC B1 ;  /* 0x0000000000017941 */ /* 0x000fea0003800000 */
.L_x_86:
[----:B-1---5:R-:W-:Y:S01]  /*37e0*/  FMUL R5, R23, R58 ;  /* 0x0000003a17057220 */ /* 0x022fe20000400000 */
[----:B------:R-:W-:Y:S01]  /*37f0*/  ISETP.GT.AND P2, PT, R3, RZ, P1 ;  /* 0x000000ff0300720c */ /* 0x000fe20000f44270 */
[----:B------:R-:W-:Y:S02]  /*3800*/  BSSY B1, `(.L_x_88) ;  /* 0x0000005000017945 */ /* 0x000fe40003800000 */
[----:B------:R-:W-:-:S05]  /*3810*/  FFMA R5, R48, R57, R5 ;  /* 0x0000003930057223 */ /* 0x000fca0000000005 */
[----:B------:R1:W-:Y:S05]  /*3820*/  @P3 STG.E desc[UR36][R10.64+0xc0], R5 ;  /* 0x0000c0050a003986 */ /* 0x0003ea000c101924 */
[----:B------:R-:W-:Y:S05]  /*3830*/  @!P2 BRA `(.L_x_89) ;  /* 0x000000000004a947 */ /* 0x000fea0003800000 */
[----:B------:R0:W5:Y:S02]  /*3840*/  LDG.E.LTC128B R23, desc[UR36][R6.64+0xc4] ;  /* 0x0000c42406177981 */ /* 0x000164000c1e1920 */
.L_x_89:
[----:B------:R-:W-:Y:S05]  /*3850*/  BSYNC B1 ;  /* 0x0000000000017941 */ /* 0x000fea0003800000 */
.L_x_88:
[----:B-----5:R-:W-:Y:S01]  /*3860*/  FMUL R14, R23, R58 ;  /* 0x0000003a170e7220 */ /* 0x020fe20000400000 */
[----:B------:R-:W-:Y:S01]  /*3870*/  ISETP.GT.AND P0, PT, R3, 0x8, P0 ;  /* 0x000000080300780c */ /* 0x000fe20000704270 */
[----:B------:R-:W-:Y:S02]  /*3880*/  BSSY B1, `(.L_x_90) ;  /* 0x0000005000017945 */ /* 0x000fe40003800000 */
[----:B------:R-:W-:-:S05]  /*3890*/  FFMA R49, R49, R57, R14 ;  /* 0x0000003931317223 */ /* 0x000fca000000000e */
[----:B------:R0:W-:Y:S05]  /*38a0*/  @P2 STG.E desc[UR36][R10.64+0xc4], R49 ;  /* 0x0000c4310a002986 */ /* 0x0001ea000c101924 */
[----:B------:R-:W-:Y:S05]  /*38b0*/  @!P0 BRA `(.L_x_91) ;  /* 0x0000000000048947 */ /* 0x000fea0003800000 */
[----:B------:R0:W5:Y:S02]  /*38c0*/  LDG.E.LTC128B R23, desc[UR36][R8.64+0xc0] ;  /* 0x0000c02408177981 */ /* 0x000164000c1e1920 */
.L_x_91:
[----:B------:R-:W-:Y:S05]  /*38d0*/  BSYNC B1 ;  /* 0x0000000000017941 */ /* 0x000fea0003800000 */
.L_x_90:
        /* <DEDUP_REMOVED lines=8> */
.L_x_93:
[----:B------:R-:W-:Y:S05]  /*3960*/  BSYNC B1 ;  /* 0x0000000000017941 */ /* 0x000fea0003800000 */
.L_x_92:
[----:B-----5:R-:W-:Y:S01]  /*3970*/  FMUL R14, R23, R58 ;  /* 0x0000003a170e7220 */ /* 0x020fe20000400000 */
[----:B------:R-:W-:Y:S01]  /*3980*/  ISETP.GT.AND P0, PT, R4, 0x39, PT ;  /* 0x000000390400780c */ /* 0x000fe20003f04270 */
[----:B------:R-:W-:Y:S01]  /*3990*/  @P1 IMAD.MOV.U32 R4, RZ, RZ, R12 ;  /* 0x000000ffff041224 */ /* 0x000fe200078e000c */
[----:B------:R-:W-:Y:S01]  /*39a0*/  ISETP.GT.AND P3, PT, R3, RZ, P2 ;  /* 0x000000ff0300720c */ /* 0x000fe20001764270 */
[----:B------:R-:W-:Y:S01]  /*39b0*/  FFMA R51, R51, R57, R14 ;  /* 0x0000003933337223 */ /* 0x000fe2000000000e */
[----:B-1----:R-:W-:Y:S01]  /*39c0*/  @P1 IMAD.MOV.U32 R5, RZ, RZ, R13 ;  /* 0x000000ffff051224 */ /* 0x002fe200078e000d */
[----:B------:R-:W-:Y:S04]  /*39d0*/  BSSY B1, `(.L_x_94) ;  /* 0x0000004000017945 */ /* 0x000fe80003800000 */
[----:B------:R1:W-:Y:S06]  /*39e0*/  @P1 STG.E desc[UR36][R4.64+0xc4], R51 ;  /* 0x0000c43304001986 */ /* 0x0003ec000c101924 */
[----:B------:R-:W-:Y:S05]  /*39f0*/  @!P3 BRA `(.L_x_95) ;  /* 0x000000000004b947 */ /* 0x000fea0003800000 */
[----:B------:R0:W5:Y:S02]  /*3a00*/  LDG.E.LTC128B R23, desc[UR36][R6.64+0xe0] ;  /* 0x0000e02406177981 */ /* 0x000164000c1e1920 */
.L_x_95:
[----:B------:R-:W-:Y:S05]  /*3a10*/  BSYNC B1 ;  /* 0x0000000000017941 */ /* 0x000fea0003800000 */
.L_x_94:
[----:B-1---5:R-:W-:Y:S01]  /*3a20*/  FMUL R5, R23, R58 ;  /* 0x0000003a17057220 */ /* 0x022fe20000400000 */
[----:B------:R-:W-:Y:S01]  /*3a30*/  @P3 IMAD.MOV.U32 R4, RZ, RZ, R10 ;  /* 0x000000ffff043224 */ /* 0x000fe200078e000a */
[----:B------:R-:W-:Y:S01]  /*3a40*/  ISETP.GT.AND P1, PT, R3, RZ, P0 ;  /* 0x000000ff0300720c */ /* 0x000fe20000724270 */
[----:B------:R-:W-:Y:S01]  /*3a50*/  BSSY B1, `(.L_x_96) ;  /* 0x0000006000017945 */ /* 0x000fe20003800000 */
[----:B------:R-:W-:Y:S01]  /*3a60*/  FFMA R15, R52, R57, R5 ;  /* 0x00000039340f7223 */ /* 0x000fe20000000005 */
[----:B------:R-:W-:-:S05]  /*3a70*/  @P3 IMAD.MOV.U32 R5, RZ, RZ, R11 ;  /* 0x000000ffff053224 */ /* 0x000fca00078e000b */
[----:B------:R1:W-:Y:S05]  /*3a80*/  @P3 STG.E desc[UR36][R4.64+0xe0], R15 ;  /* 0x0000e00f04003986 */ /* 0x0003ea000c101924 */
[----:B------:R-:W-:Y:S05]  /*3a90*/  @!P1 BRA `(.L_x_97) ;  /* 0x0000000000049947 */ /* 0x000fea0003800000 */
[----:B------:R0:W5:Y:S02]  /*3aa0*/  LDG.E.LTC128B R23, desc[UR36][R6.64+0xe4] ;  /* 0x0000e42406177981 */ /* 0x000164000c1e1920 */
.L_x_97:
[----:B------:R-:W-:Y:S05]  /*3ab0*/  BSYNC B1 ;  /* 0x0000000000017941 */ /* 0x000fea0003800000 */
.L_x_96:
[----:B-1---5:R-:W-:Y:S01]  /*3ac0*/  FMUL R4, R23, R58 ;  /* 0x0000003a17047220 */ /* 0x022fe20000400000 */
[----:B------:R-:W-:Y:S01]  /*3ad0*/  ISETP.GT.AND P2, PT, R3, 0x8, P2 ;  /* 0x000000080300780c */ /* 0x000fe20001744270 */
[----:B------:R-:W-:Y:S02]  /*3ae0*/  BSSY B1, `(.L_x_98) ;  /* 0x0000005000017945 */ /* 0x000fe40003800000 */
[----:B------:R-:W-:-:S05]  /*3af0*/  FFMA R53, R53, R57, R4 ;  /* 0x0000003935357223 */ /* 0x000fca0000000004 */
[----:B------:R1:W-:Y:S05]  /*3b00*/  @P1 STG.E desc[UR36][R10.64+0xe4], R53 ;  /* 0x0000e4350a001986 */ /* 0x0003ea000c101924 */
[----:B------:R-:W-:Y:S05]  /*3b10*/  @!P2 BRA `(.L_x_99) ;  /* 0x000000000004a947 */ /* 0x000fea0003800000 */
[----:B------:R0:W5:Y:S02]  /*3b20*/  LDG.E.LTC128B R23, desc[UR36][R8.64+0xe0] ;  /* 0x0000e02408177981 */ /* 0x000164000c1e1920 */
.L_x_99:
[----:B------:R-:W-:Y:S05]  /*3b30*/  BSYNC B1 ;  /* 0x0000000000017941 */ /* 0x000fea0003800000 */
.L_x_98:
[----:B-----5:R-:W-:Y:S01]  /*3b40*/  FMUL R5, R23, R58 ;  /* 0x0000003a17057220 */ /* 0x020fe20000400000 */
[----:B------:R-:W-:Y:S01]  /*3b50*/  @P2 IMAD.MOV.U32 R4, RZ, RZ, R12 ;  /* 0x000000ffff042224 */ /* 0x000fe200078e000c */
[----:B------:R-:W-:Y:S01]  /*3b60*/  ISETP.GT.AND P0, PT, R3, 0x8, P0 ;  /* 0x000000080300780c */ /* 0x000fe20000704270 */
[----:B------:R-:W-:Y:S01]  /*3b70*/  BSSY B1, `(.L_x_100) ;  /* 0x0000006000017945 */ /* 0x000fe20003800000 */
[----:B0---4-:R-:W-:Y:S01]  /*3b80*/  FFMA R7, R54, R57, R5 ;  /* 0x0000003936077223 */ /* 0x011fe20000000005 */
[----:B------:R-:W-:-:S05]  /*3b90*/  @P2 IMAD.MOV.U32 R5, RZ, RZ, R13 ;  /* 0x000000ffff052224 */ /* 0x000fca00078e000d */
[----:B------:R0:W-:Y:S05]  /*3ba0*/  @P2 STG.E desc[UR36][R4.64+0xe0], R7 ;  /* 0x0000e00704002986 */ /* 0x0001ea000c101924 */
[----:B------:R-:W-:Y:S05]  /*3bb0*/  @!P0 BRA `(.L_x_101) ;  /* 0x0000000000048947 */ /* 0x000fea0003800000 */
[----:B------:R4:W5:Y:S02]  /*3bc0*/  LDG.E.LTC128B R23, desc[UR36][R8.64+0xe4] ;  /* 0x0000e42408177981 */ /* 0x000964000c1e1920 */
.L_x_101:
[----:B------:R-:W-:Y:S05]  /*3bd0*/  BSYNC B1 ;  /* 0x0000000000017941 */ /* 0x000fea0003800000 */
.L_x_100:
[----:B0----5:R-:W-:-:S04]  /*3be0*/  FMUL R4, R23, R58 ;  /* 0x0000003a17047220 */ /* 0x021fc80000400000 */
[----:B------:R-:W-:Y:S01]  /*3bf0*/  FFMA R55, R55, R57, R4 ;  /* 0x0000003937377223 */ /* 0x000fe20000000004 */
[----:B------:R-:W-:Y:S06]  /*3c00*/  @!P0 BRA `(.L_x_102) ;  /* 0x0000000800088947 */ /* 0x000fec0003800000 */
[----:B------:R0:W-:Y:S01]  /*3c10*/  STG.E desc[UR36][R12.64+0xe4], R55 ;  /* 0x0000e4370c007986 */ /* 0x0001e2000c101924 */
[----:B------:R-:W-:Y:S05]  /*3c20*/  BRA `(.L_x_102) ;  /* 0x0000000800007947 */ /* 0x000fea0003800000 */
.L_x_41:
[----:B------:R-:W-:Y:S01]  /*3c30*/  ISETP.GT.AND P3, PT, R4, 0x1, PT ;  /* 0x000000010400780c */ /* 0x000fe20003f64270 */
[----:B------:R-:W-:Y:S01]  /*3c40*/  ULDC.64 UR4, c[0x0][0x5c0] ;  /* 0x0001700000047ab9 */ /* 0x000fe20000000a00 */
[-C--:B------:R-:W-:Y:S01]  /*3c50*/  FMUL R5, R24, R57.reuse ;  /* 0x0000003918057220 */ /* 0x080fe20000400000 */
[C---:B------:R-:W-:Y:S01]  /*3c60*/  LEA R6, P1, R22.reuse, UR4, 0x2 ;  /* 0x0000000416067c11 */ /* 0x040fe2000f8210ff */
[-C--:B------:R-:W-:Y:S01]  /*3c70*/  FMUL R25, R25, R57.reuse ;  /* 0x0000003919197220 */ /* 0x080fe20000400000 */
[----:B------:R-:W-:Y:S01]  /*3c80*/  ISETP.GT.AND P2, PT, R3, RZ, P3 ;  /* 0x000000ff0300720c */ /* 0x000fe20001f44270 */
[-C--:B------:R-:W-:Y:S01]  /*3c90*/  FMUL R27, R27, R57.reuse ;  /* 0x000000391b1b7220 */ /* 0x080fe20000400000 */
[----:B------:R-:W-:Y:S01]  /*3ca0*/  LEA.HI.X R7, R22, UR5, R75, 0x2, P1 ;  /* 0x0000000516077c11 */ /* 0x000fe200088f144b */
[-C--:B------:R-:W-:Y:S01]  /*3cb0*/  FMUL R11, R28, R57.reuse ;  /* 0x000000391c0b7220 */ /* 0x080fe20000400000 */
[----:B------:R-:W-:Y:S01]  /*3cc0*/  ISETP.GT.AND P0, PT, R3, 0x8, P0 ;  /* 0x000000080300780c */ /* 0x000fe20000704270 */
[-C--:B------:R-:W-:Y:S01]  /*3cd0*/  FMUL R29, R29, R57.reuse ;  /* 0x000000391d1d7220 */ /* 0x080fe20000400000 */
[----:B------:R-:W-:Y:S01]  /*3ce0*/  ISETP.GT.AND P5, PT, R4, 0x8, PT ;  /* 0x000000080400780c */ /* 0x000fe20003fa4270 */
[----:B------:R0:W-:Y:S01]  /*3cf0*/  @P4 STG.E desc[UR36][R6.64], R5 ;  /* 0x0000000506004986 */ /* 0x0001e2000c101924 */
[C---:B------:R-:W-:Y:S01]  /*3d00*/  SHF.L.U64.HI R65, R64.reuse, 0x5, R65 ;  /* 0x0000000540417819 */ /* 0x040fe20000010241 */
[-C--:B------:R-:W-:Y:S01]  /*3d10*/  FMUL R31, R31, R57.reuse ;  /* 0x000000391f1f7220 */ /* 0x080fe20000400000 */
[----:B------:R-:W-:Y:S01]  /*3d20*/  LEA R8, P1, R64, R6, 0x5 ;  /* 0x0000000640087211 */ /* 0x000fe200078228ff */
[-C--:B------:R-:W-:Y:S01]  /*3d30*/  FMUL R33, R33, R57.reuse ;  /* 0x0000003921217220 */ /* 0x080fe20000400000 */
[----:B------:R-:W-:Y:S01]  /*3d40*/  ISETP.GT.AND P3, PT, R3, 0x8, P3 ;  /* 0x000000080300780c */ /* 0x000fe20001f64270 */
[----:B------:R-:W-:Y:S01]  /*3d50*/  @P2 STG.E desc[UR36][R6.64+0x4], R25 ;  /* 0x0000041906002986 */ /* 0x000fe2000c101924 */
[----:B------:R-:W-:Y:S01]  /*3d60*/  ISETP.GT.AND P4, PT, R4, 0x9, PT ;  /* 0x000000090400780c */ /* 0x000fe20003f84270 */
[-C--:B------:R-:W-:Y:S01]  /*3d70*/  FMUL R35, R35, R57.reuse ;  /* 0x0000003923237220 */ /* 0x080fe20000400000 */
[----:B------:R-:W-:Y:S01]  /*3d80*/  ISETP.GT.AND P2, PT, R3, RZ, P5 ;  /* 0x000000ff0300720c */ /* 0x000fe20002f44270 */
[----:B------:R-:W-:Y:S01]  /*3d90*/  FMUL R37, R37, R57 ;  /* 0x0000003925257220 */ /* 0x000fe20000400000 */
[----:B------:R-:W-:Y:S01]  /*3da0*/  IADD3.X R9, R65, R7, RZ, P1, !PT ;  /* 0x0000000741097210 */ /* 0x000fe20000ffe4ff */
[-C--:B0-----:R-:W-:Y:S01]  /*3db0*/  FMUL R5, R26, R57.reuse ;  /* 0x000000391a057220 */ /* 0x081fe20000400000 */
[----:B------:R-:W-:Y:S01]  /*3dc0*/  ISETP.GT.AND P1, PT, R3, RZ, P4 ;  /* 0x000000ff0300720c */ /* 0x000fe20002724270 */
[-C--:B------:R-:W-:Y:S01]  /*3dd0*/  FMUL R39, R39, R57.reuse ;  /* 0x0000003927277220 */ /* 0x080fe20000400000 */
[----:B------:R-:W-:Y:S01]  /*3de0*/  ISETP.GT.AND P4, PT, R3, 0x8, P4 ;  /* 0x000000080300780c */ /* 0x000fe20002784270 */
[-C--:B------:R-:W-:Y:S01]  /*3df0*/  FMUL R41, R41, R57.reuse ;  /* 0x0000003929297220 */ /* 0x080fe20000400000 */
[----:B------:R0:W-:Y:S01]  /*3e00*/  @P0 STG.E desc[UR36][R8.64], R5 ;  /* 0x0000000508000986 */ /* 0x0001e2000c101924 */
[----:B------:R-:W-:Y:S01]  /*3e10*/  ISETP.GT.AND P0, PT, R3, 0x8, P5 ;  /* 0x000000080300780c */ /* 0x000fe20002f04270 */
[-C--:B------:R-:W-:Y:S01]  /*3e20*/  FMUL R43, R43, R57.reuse ;  /* 0x000000392b2b7220 */ /* 0x080fe20000400000 */
[C---:B------:R-:W-:Y:S01]  /*3e30*/  ISETP.GT.AND P5, PT, R4.reuse, 0x10, PT ;  /* 0x000000100400780c */ /* 0x040fe20003fa4270 */
[----:B------:R-:W-:Y:S01]  /*3e40*/  @P3 STG.E desc[UR36][R8.64+0x4], R27 ;  /* 0x0000041b08003986 */ /* 0x000fe2000c101924 */
[----:B------:R-:W-:Y:S01]  /*3e50*/  ISETP.GT.AND P3, PT, R4, 0x11, PT ;  /* 0x000000110400780c */ /* 0x000fe20003f64270 */
[-C--:B------:R-:W-:Y:S01]  /*3e60*/  FMUL R45, R45, R57.reuse ;  /* 0x000000392d2d7220 */ /* 0x080fe20000400000 */
[-C--:B------:R-:W-:Y:S01]  /*3e70*/  FMUL R47, R47, R57.reuse ;  /* 0x000000392f2f7220 */ /* 0x080fe20000400000 */
[----:B------:R1:W-:Y:S01]  /*3e80*/  @P2 STG.E desc[UR36][R6.64+0x20], R11 ;  /* 0x0000200b06002986 */ /* 0x0003e2000c101924 */
[----:B------:R-:W-:Y:S01]  /*3e90*/  ISETP.GT.AND P2, PT, R3, RZ, P5 ;  /* 0x000000ff0300720c */ /* 0x000fe20002f44270 */
[-C--:B------:R-:W-:Y:S01]  /*3ea0*/  FMUL R49, R49, R57.reuse ;  /* 0x0000003931317220 */ /* 0x080fe20000400000 */
[-C--:B------:R-:W-:Y:S01]  /*3eb0*/  FMUL R51, R51, R57.reuse ;  /* 0x0000003933337220 */ /* 0x080fe20000400000 */
[-C--:B0-----:R-:W-:Y:S01]  /*3ec0*/  FMUL R5, R30, R57.reuse ;  /* 0x000000391e057220 */ /* 0x081fe20000400000 */
[----:B------:R-:W-:Y:S01]  /*3ed0*/  @P1 STG.E desc[UR36][R6.64+0x24], R29 ;  /* 0x0000241d06001986 */ /* 0x000fe2000c101924 */
[----:B------:R-:W-:Y:S01]  /*3ee0*/  ISETP.GT.AND P1, PT, R3, RZ, P3 ;  /* 0x000000ff0300720c */ /* 0x000fe20001f24270 */
[-C--:B------:R-:W-:Y:S01]  /*3ef0*/  FMUL R53, R53, R57.reuse ;  /* 0x0000003935357220 */ /* 0x080fe20000400000 */
[C---:B------:R-:W-:Y:S01]  /*3f00*/  ISETP.GT.AND P3, PT, R3.reuse, 0x8, P3 ;  /* 0x000000080300780c */ /* 0x040fe20001f64270 */
[----:B------:R0:W-:Y:S01]  /*3f10*/  @P0 STG.E desc[UR36][R8.64+0x20], R5 ;  /* 0x0000200508000986 */ /* 0x0001e2000c101924 */
[----:B------:R-:W-:Y:S01]  /*3f20*/  ISETP.GT.AND P0, PT, R3, 0x8, P5 ;  /* 0x000000080300780c */ /* 0x000fe20002f04270 */
[-C--:B------:R-:W-:Y:S01]  /*3f30*/  FMUL R13, R54, R57.reuse ;  /* 0x00000039360d7220 */ /* 0x080fe20000400000 */
[-C--:B-1----:R-:W-:Y:S01]  /*3f40*/  FMUL R11, R32, R57.reuse ;  /* 0x00000039200b7220 */ /* 0x082fe20000400000 */
[C---:B------:R-:W-:Y:S01]  /*3f50*/  ISETP.GT.AND P5, PT, R4.reuse, 0x18, PT ;  /* 0x000000180400780c */ /* 0x040fe20003fa4270 */
[----:B------:R-:W-:Y:S01]  /*3f60*/  @P4 STG.E desc[UR36][R8.64+0x24], R31 ;  /* 0x0000241f08004986 */ /* 0x000fe2000c101924 */
[----:B------:R-:W-:Y:S01]  /*3f70*/  ISETP.GT.AND P4, PT, R4, 0x19, PT ;  /* 0x000000190400780c */ /* 0x000fe20003f84270 */
[----:B------:R-:W-:-:S02]  /*3f80*/  FMUL R55, R55, R57 ;  /* 0x0000003937377220 */ /* 0x000fc40000400000 */
[----:B------:R1:W-:Y:S01]  /*3f90*/  @P2 STG.E desc[UR36][R6.64+0x40], R11 ;  /* 0x0000400b06002986 */ /* 0x0003e2000c101924 */
[C---:B------:R-:W-:Y:S01]  /*3fa0*/  ISETP.GT.AND P2, PT, R3.reuse, RZ, P5 ;  /* 0x000000ff0300720c */ /* 0x040fe20002f44270 */
[-C--:B0-----:R-:W-:Y:S02]  /*3fb0*/  FMUL R5, R34, R57.reuse ;  /* 0x0000003922057220 */ /* 0x081fe40000400000 */
[----:B------:R-:W-:Y:S01]  /*3fc0*/  @P1 STG.E desc[UR36][R6.64+0x44], R33 ;  /* 0x0000442106001986 */ /* 0x000fe2000c101924 */
[C---:B------:R-:W-:Y:S02]  /*3fd0*/  ISETP.GT.AND P1, PT, R3.reuse, RZ, P4 ;  /* 0x000000ff0300720c */ /* 0x040fe40002724270 */
[C---:B------:R-:W-:Y:S01]  /*3fe0*/  ISETP.GT.AND P4, PT, R3.reuse, 0x8, P4 ;  /* 0x000000080300780c */ /* 0x040fe20002784270 */
[----:B------:R0:W-:Y:S01]  /*3ff0*/  @P0 STG.E desc[UR36][R8.64+0x40], R5 ;  /* 0x0000400508000986 */ /* 0x0001e2000c101924 */
[C---:B------:R-:W-:Y:S02]  /*4000*/  ISETP.GT.AND P0, PT, R3.reuse, 0x8, P5 ;  /* 0x000000080300780c */ /* 0x040fe40002f04270 */
[----:B------:R-:W-:Y:S01]  /*4010*/  ISETP.GT.AND P5, PT, R4, 0x20, PT ;  /* 0x000000200400780c */ /* 0x000fe20003fa4270 */
[----:B-1----:R-:W-:Y:S01]  /*4020*/  FMUL R11, R36, R57 ;  /* 0x00000039240b7220 */ /* 0x002fe20000400000 */
[----:B------:R-:W-:Y:S02]  /*4030*/  @P3 STG.E desc[UR36][R8.64+0x44], R35 ;  /* 0x0000442308003986 */ /* 0x000fe4000c101924 */
[----:B------:R-:W-:-:S02]  /*4040*/  ISETP.GT.AND P3, PT, R3, RZ, P5 ;  /* 0x000000ff0300720c */ /* 0x000fc40002f64270 */
[----:B------:R1:W-:Y:S01]  /*4050*/  @P2 STG.E desc[UR36][R6.64+0x60], R11 ;  /* 0x0000600b06002986 */ /* 0x0003e2000c101924 */
[----:B------:R-:W-:Y:S01]  /*4060*/  ISETP.GT.AND P2, PT, R4, 0x21, PT ;  /* 0x000000210400780c */ /* 0x000fe20003f44270 */
[-C--:B0-----:R-:W-:Y:S02]  /*4070*/  FMUL R5, R38, R57.reuse ;  /* 0x0000003926057220 */ /* 0x081fe40000400000 */
[----:B------:R-:W-:Y:S01]  /*4080*/  @P1 STG.E desc[UR36][R6.64+0x64], R37 ;  /* 0x0000642506001986 */ /* 0x000fe2000c101924 */
[C---:B------:R-:W-:Y:S02]  /*4090*/  ISETP.GT.AND P1, PT, R3.reuse, RZ, P2 ;  /* 0x000000ff0300720c */ /* 0x040fe40001724270 */
[C---:B------:R-:W-:Y:S01]  /*40a0*/  ISETP.GT.AND P2, PT, R3.reuse, 0x8, P2 ;  /* 0x000000080300780c */ /* 0x040fe20001744270 */
[----:B------:R0:W-:Y:S01]  /*40b0*/  @P0 STG.E desc[UR36][R8.64+0x60], R5 ;  /* 0x0000600508000986 */ /* 0x0001e2000c101924 */
[----:B------:R-:W-:Y:S01]  /*40c0*/  ISETP.GT.AND P0, PT, R3, 0x8, P5 ;  /* 0x000000080300780c */ /* 0x000fe20002f04270 */
[----:B-1----:R-:W-:-:S02]  /*40d0*/  FMUL R11, R40, R57 ;  /* 0x00000039280b7220 */ /* 0x002fc40000400000 */
[----:B------:R-:W-:Y:S04]  /*40e0*/  @P4 STG.E desc[UR36][R8.64+0x64], R39 ;  /* 0x0000642708004986 */ /* 0x000fe8000c101924 */
[----:B------:R1:W-:Y:S01]  /*40f0*/  @P3 STG.E desc[UR36][R6.64+0x80], R11 ;  /* 0x0000800b06003986 */ /* 0x0003e2000c101924 */
[----:B------:R-:W-:Y:S01]  /*4100*/  ISETP.GT.AND P3, PT, R4, 0x28, PT ;  /* 0x000000280400780c */ /* 0x000fe20003f64270 */
[----:B0-----:R-:W-:Y:S02]  /*4110*/  FMUL R5, R42, R57 ;  /* 0x000000392a057220 */ /* 0x001fe40000400000 */
[----:B------:R-:W-:Y:S01]  /*4120*/  @P1 STG.E desc[UR36][R6.64+0x84], R41 ;  /* 0x0000842906001986 */ /* 0x000fe2000c101924 */
[----:B------:R-:W-:Y:S02]  /*4130*/  ISETP.GT.AND P5, PT, R3, RZ, P3 ;  /* 0x000000ff0300720c */ /* 0x000fe40001fa4270 */
[C---:B------:R-:W-:Y:S01]  /*4140*/  ISETP.GT.AND P1, PT, R4.reuse, 0x29, PT ;  /* 0x000000290400780c */ /* 0x040fe20003f24270 */
[----:B------:R0:W-:Y:S01]  /*4150*/  @P0 STG.E desc[UR36][R8.64+0x80], R5 ;  /* 0x0000800508000986 */ /* 0x0001e2000c101924 */
[----:B------:R-:W-:-:S02]  /*4160*/  ISETP.GT.AND P0, PT, R4, 0x30, PT ;  /* 0x000000300400780c */ /* 0x000fc40003f04270 */
[C---:B------:R-:W-:Y:S01]  /*4170*/  ISETP.GT.AND P4, PT, R3.reuse, RZ, P1 ;  /* 0x000000ff0300720c */ /* 0x040fe20000f84270 */
[-C--:B-1----:R-:W-:Y:S01]  /*4180*/  FMUL R11, R44, R57.reuse ;  /* 0x000000392c0b7220 */ /* 0x082fe20000400000 */
[C---:B------:R-:W-:Y:S01]  /*4190*/  ISETP.GT.AND P3, PT, R3.reuse, 0x8, P3 ;  /* 0x000000080300780c */ /* 0x040fe20001f64270 */
[----:B------:R-:W-:Y:S01]  /*41a0*/  @P2 STG.E desc[UR36][R8.64+0x84], R43 ;  /* 0x0000842b08002986 */ /* 0x000fe2000c101924 */
[C---:B------:R-:W-:Y:S02]  /*41b0*/  ISETP.GT.AND P1, PT, R3.reuse, 0x8, P1 ;  /* 0x000000080300780c */ /* 0x040fe40000f24270 */
[----:B------:R-:W-:Y:S01]  /*41c0*/  ISETP.GT.AND P2, PT, R4, 0x31, PT ;  /* 0x000000310400780c */ /* 0x000fe20003f44270 */
[----:B------:R1:W-:Y:S01]  /*41d0*/  @P5 STG.E desc[UR36][R6.64+0xa0], R11 ;  /* 0x0000a00b06005986 */ /* 0x0003e2000c101924 */
[C---:B------:R-:W-:Y:S01]  /*41e0*/  ISETP.GT.AND P5, PT, R3.reuse, RZ, P0 ;  /* 0x000000ff0300720c */ /* 0x040fe200007a4270 */
[----:B0-----:R-:W-:Y:S01]  /*41f0*/  FMUL R5, R46, R57 ;  /* 0x000000392e057220 */ /* 0x001fe20000400000 */
[----:B------:R-:W-:-:S03]  /*4200*/  ISETP.GT.AND P0, PT, R3, 0x8, P0 ;  /* 0x000000080300780c */ /* 0x000fc60000704270 */
[----:B------:R-:W-:Y:S01]  /*4210*/  @P4 STG.E desc[UR36][R6.64+0xa4], R45 ;  /* 0x0000a42d06004986 */ /* 0x000fe2000c101924 */
[C---:B------:R-:W-:Y:S02]  /*4220*/  ISETP.GT.AND P4, PT, R3.reuse, RZ, P2 ;  /* 0x000000ff0300720c */ /* 0x040fe40001784270 */
[----:B------:R-:W-:Y:S01]  /*4230*/  ISETP.GT.AND P2, PT, R3, 0x8, P2 ;  /* 0x000000080300780c */ /* 0x000fe20001744270 */
[----:B------:R0:W-:Y:S01]  /*4240*/  @P3 STG.E desc[UR36][R8.64+0xa0], R5 ;  /* 0x0000a00508003986 */ /* 0x0001e2000c101924 */
[----:B------:R-:W-:Y:S01]  /*4250*/  ISETP.GT.AND P3, PT, R4, 0x39, PT ;  /* 0x000000390400780c */ /* 0x000fe20003f64270 */
[----:B-1----:R-:W-:Y:S02]  /*4260*/  FMUL R11, R48, R57 ;  /* 0x00000039300b7220 */ /* 0x002fe40000400000 */
[----:B------:R-:W-:Y:S01]  /*4270*/  @P1 STG.E desc[UR36][R8.64+0xa4], R47 ;  /* 0x0000a42f08001986 */ /* 0x000fe2000c101924 */
[----:B------:R-:W-:Y:S01]  /*4280*/  ISETP.GT.AND P1, PT, R4, 0x38, PT ;  /* 0x000000380400780c */ /* 0x000fe20003f24270 */
[----:B------:R-:W-:-:S02]  /*4290*/  @P5 IMAD.MOV.U32 R4, RZ, RZ, R6 ;  /* 0x000000ffff045224 */ /* 0x000fc400078e0006 */
[----:B0-----:R-:W-:-:S05]  /*42a0*/  @P5 IMAD.MOV.U32 R5, RZ, RZ, R7 ;  /* 0x000000ffff055224 */ /* 0x001fca00078e0007 */
[----:B------:R0:W-:Y:S01]  /*42b0*/  @P5 STG.E desc[UR36][R4.64+0xc0], R11 ;  /* 0x0000c00b04005986 */ /* 0x0001e2000c101924 */
[C---:B------:R-:W-:Y:S02]  /*42c0*/  ISETP.GT.AND P5, PT, R3.reuse, RZ, P3 ;  /* 0x000000ff0300720c */ /* 0x040fe40001fa4270 */
[----:B------:R-:W-:Y:S01]  /*42d0*/  ISETP.GT.AND P3, PT, R3, 0x8, P3 ;  /* 0x000000080300780c */ /* 0x000fe20001f64270 */
[----:B0-----:R-:W-:Y:S02]  /*42e0*/  @P4 IMAD.MOV.U32 R4, RZ, RZ, R6 ;  /* 0x000000ffff044224 */ /* 0x001fe400078e0006 */
[----:B------:R-:W-:Y:S01]  /*42f0*/  FMUL R11, R52, R57 ;  /* 0x00000039340b7220 */ /* 0x000fe20000400000 */
[----:B------:R-:W-:-:S05]  /*4300*/  @P4 IMAD.MOV.U32 R5, RZ, RZ, R7 ;  /* 0x000000ffff054224 */ /* 0x000fca00078e0007 */
[----:B------:R0:W-:Y:S01]  /*4310*/  @P4 STG.E desc[UR36][R4.64+0xc4], R49 ;  /* 0x0000c43104004986 */ /* 0x0001e2000c101924 */
[C---:B------:R-:W-:Y:S02]  /*4320*/  ISETP.GT.AND P4, PT, R3.reuse, RZ, P1 ;  /* 0x000000ff0300720c */ /* 0x040fe40000f84270 */
[----:B------:R-:W-:Y:S01]  /*4330*/  ISETP.GT.AND P1, PT, R3, 0x8, P1 ;  /* 0x000000080300780c */ /* 0x000fe20000f24270 */
[----:B------:R-:W-:Y:S01]  /*4340*/  FMUL R3, R50, R57 ;  /* 0x0000003932037220 */ /* 0x000fe20000400000 */
[----:B0-----:R-:W-:Y:S02]  /*4350*/  @P0 IMAD.MOV.U32 R4, RZ, RZ, R8 ;  /* 0x000000ffff040224 */ /* 0x001fe400078e0008 */
[----:B------:R-:W-:-:S05]  /*4360*/  @P0 IMAD.MOV.U32 R5, RZ, RZ, R9 ;  /* 0x000000ffff050224 */ /* 0x000fca00078e0009 */
[----:B------:R0:W-:Y:S02]  /*4370*/  @P0 STG.E desc[UR36][R4.64+0xc0], R3 ;  /* 0x0000c00304000986 */ /* 0x0001e4000c101924 */
[----:B0-----:R-:W-:Y:S02]  /*4380*/  @P2 IMAD.MOV.U32 R4, RZ, RZ, R8 ;  /* 0x000000ffff042224 */ /* 0x001fe400078e0008 */
[----:B------:R-:W-:-:S05]  /*4390*/  @P2 IMAD.MOV.U32 R5, RZ, RZ, R9 ;  /* 0x000000ffff052224 */ /* 0x000fca00078e0009 */
[----:B------:R0:W-:Y:S02]  /*43a0*/  @P2 STG.E desc[UR36][R4.64+0xc4], R51 ;  /* 0x0000c43304002986 */ /* 0x0001e4000c101924 */
[----:B0-----:R-:W-:Y:S02]  /*43b0*/  @P4 IMAD.MOV.U32 R4, RZ, RZ, R6 ;  /* 0x000000ffff044224 */ /* 0x001fe400078e0006 */
[----:B------:R-:W-:-:S05]  /*43c0*/  @P4 IMAD.MOV.U32 R5, RZ, RZ, R7 ;  /* 0x000000ffff054224 */ /* 0x000fca00078e0007 */
[----:B------:R0:W-:Y:S04]  /*43d0*/  @P4 STG.E desc[UR36][R4.64+0xe0], R11 ;  /* 0x0000e00b04004986 */ /* 0x0001e8000c101924 */
[----:B------:R1:W-:Y:S01]  /*43e0*/  @P5 STG.E desc[UR36][R6.64+0xe4], R53 ;  /* 0x0000e43506005986 */ /* 0x0003e2000c101924 */
[----:B0-----:R-:W-:Y:S02]  /*43f0*/  @P1 IMAD.MOV.U32 R4, RZ, RZ, R8 ;  /* 0x000000ffff041224 */ /* 0x001fe400078e0008 */
[----:B------:R-:W-:-:S05]  /*4400*/  @P1 IMAD.MOV.U32 R5, RZ, RZ, R9 ;  /* 0x000000ffff051224 */ /* 0x000fca00078e0009 */
[----:B------:R1:W-:Y:S04]  /*4410*/  @P1 STG.E desc[UR36][R4.64+0xe0], R13 ;  /* 0x0000e00d04001986 */ /* 0x0003e8000c101924 */
[----:B------:R1:W-:Y:S02]  /*4420*/  @P3 STG.E desc[UR36][R8.64+0xe4], R55 ;  /* 0x0000e43708003986 */ /* 0x0003e4000c101924 */
.L_x_102:
[----:B------:R-:W-:Y:S05]  /*4430*/  BSYNC B0 ;  /* 0x0000000000007941 */ /* 0x000fea0003800000 */
.L_x_40:
[----:B------:R-:W-:Y:S01]  /*4440*/  ULDC UR4, c[0x0][0xc] ;  /* 0x0000030000047ab9 */ /* 0x000fe20000000800 */
[----:B------:R-:W-:Y:S01]  /*4450*/  ULDC UR5, c[0x0][0x10] ;  /* 0x0000040000057ab9 */ /* 0x000fe20000000800 */
[----:B------:R-:W2:Y:S01]  /*4460*/  LDC R3, c[0x0][0x14] ;  /* 0x00000500ff037b82 */ /* 0x000ea20000000800 */
[----:B------:R-:W-:Y:S01]  /*4470*/  UIMAD.WIDE.U32 UR4, UR4, UR5, URZ ;  /* 0x00000005040472a5 */ /* 0x000fe2000f8e003f */
[----:B------:R-:W-:Y:S02]  /*4480*/  IMAD.MOV.U32 R61, RZ, RZ, -0x1 ;  /* 0xffffffffff3d7424 */ /* 0x000fe400078e00ff */
[----:B------:R-:W-:-:S03]  /*4490*/  IMAD.MOV.U32 R59, RZ, RZ, -0x1 ;  /* 0xffffffffff3b7424 */ /* 0x000fc600078e00ff */
[----:B--2---:R-:W-:-:S04]  /*44a0*/  IMAD.WIDE.U32 R16, R3, UR4, R16 ;  /* 0x0000000403107c25 */ /* 0x004fc8000f8e0010 */
[----:B------:R-:W-:Y:S01]  /*44b0*/  IMAD R3, R3, UR5, RZ ;  /* 0x0000000503037c24 */ /* 0x000fe2000f8e02ff */
[----:B------:R-:W-:Y:S02]  /*44c0*/  ULDC.64 UR4, c[0x0][0x650] ;  /* 0x0001940000047ab9 */ /* 0x000fe40000000a00 */
[----:B------:R-:W-:Y:S01]  /*44d0*/  ISETP.GE.U32.AND P0, PT, R16, UR4, PT ;  /* 0x0000000410007c0c */ /* 0x000fe2000bf06070 */
[--C-:B------:R-:W-:Y:S01]  /*44e0*/  IMAD.IADD R17, R17, 0x1, R3.reuse ;  /* 0x0000000111117824 */ /* 0x100fe200078e0203 */
[----:B------:R-:W-:-:S04]  /*44f0*/  PRMT R3, RZ, 0x7610, R3 ;  /* 0x00007610ff037816 */ /* 0x000fc80000000003 */
[----:B------:R-:W-:-:S13]  /*4500*/  ISETP.GE.U32.AND.EX P0, PT, R17, UR5, PT, P0 ;  /* 0x0000000511007c0c */ /* 0x000fda000bf06100 */
[----:B------:R-:W-:Y:S05]  /*4510*/  @P0 BRA `(.L_x_103) ;  /* 0x0000000400640947 */ /* 0x000fea0003800000 */
[----:B0--3--:R-:W0:Y:S01]  /*4520*/  S2R R12, SR_CTAID.X ;  /* 0x00000000000c7919 */ /* 0x009e220000002500 */
[----:B-1----:R-:W1:Y:S01]  /*4530*/  LDC.64 R10, c[0x0][0x628] ;  /* 0x00018a00ff0a7b82 */ /* 0x002e620000000a00 */
[----:B------:R-:W-:Y:S01]  /*4540*/  ULDC UR4, c[0x0][0x150] ;  /* 0x0000540000047ab9 */ /* 0x000fe20000000800 */
[----:B----4-:R-:W-:Y:S01]  /*4550*/  IMAD.MOV.U32 R8, RZ, RZ, R16 ;  /* 0x000000ffff087224 */ /* 0x010fe200078e0010 */
[----:B------:R-:W2:Y:S01]  /*4560*/  S2R R22, SR_CTAID.Y ;  /* 0x0000000000167919 */ /* 0x000ea20000002600 */
[----:B------:R-:W-:-:S04]  /*4570*/  IMAD.MOV.U32 R9, RZ, RZ, R17 ;  /* 0x000000ffff097224 */ /* 0x000fc800078e0011 */
[----:B------:R-:W3:Y:S08]  /*4580*/  LDC R21, c[0x0][0x144] ;  /* 0x00005100ff157b82 */ /* 0x000ef00000000800 */
[----:B------:R-:W4:Y:S08]  /*4590*/  LDC R0, c[0x0][0x630] ;  /* 0x00018c00ff007b82 */ /* 0x000f300000000800 */
[----:B------:R-:W2:Y:S01]  /*45a0*/  LDC.64 R14, c[0x0][0x620] ;  /* 0x00018800ff0e7b82 */ /* 0x000ea20000000a00 */
[----:B-1----:R-:W-:-:S04]  /*45b0*/  ISETP.NE.U32.AND P0, PT, R10, RZ, PT ;  /* 0x000000ff0a00720c */ /* 0x002fc80003f05070 */
[----:B------:R-:W-:Y:S02]  /*45c0*/  ISETP.NE.AND.EX P0, PT, R11, RZ, PT, P0 ;  /* 0x000000ff0b00720c */ /* 0x000fe40003f05300 */
[----:B0-----:R-:W-:-:S05]  /*45d0*/  I2FP.F32.U32 R3, R12 ;  /* 0x0000000c00037245 */ /* 0x001fca0000201000 */
[----:B------:R-:W-:-:S04]  /*45e0*/  FMUL R3, R3, UR4 ;  /* 0x0000000403037c20 */ /* 0x000fc80008400000 */
[----:B------:R0:W1:Y:S02]  /*45f0*/  F2I.U32.TRUNC.NTZ R20, R3 ;  /* 0x0000000300147305 */ /* 0x000064000020f000 */
[----:B---34-:R-:W-:Y:S05]  /*4600*/  @!P0 BRA `(.L_x_104) ;  /* 0x0000000000288947 */ /* 0x018fea0003800000 */
[----:B0-----:R-:W0:Y:S02]  /*4610*/  LDC R3, c[0x0][0x634] ;  /* 0x00018d00ff037b82 */ /* 0x001e240000000800 */
        /* <DEDUP_REMOVED lines=9> */
.L_x_104:
[----:B------:R-:W3:Y:S01]  /*46b0*/  LDC.64 R26, c[0x0][0x640] ;  /* 0x00019000ff1a7b82 */ /* 0x000ee20000000a00 */
[-CC-:B------:R-:W-:Y:S01]  /*46c0*/  SHF.R.U64 R59, R8, R0.reuse, R9.reuse ;  /* 0x00000000083b7219 */ /* 0x180fe20000001209 */
[----:B-1----:R-:W-:Y:S01]  /*46d0*/  IMAD.MOV R20, RZ, RZ, -R20 ;  /* 0x000000ffff147224 */ /* 0x002fe200078e0a14 */
[----:B------:R-:W-:Y:S01]  /*46e0*/  SHF.R.U32.HI R0, RZ, R0, R9 ;  /* 0x00000000ff007219 */ /* 0x000fe20000011609 */
[----:B------:R-:W-:Y:S01]  /*46f0*/  ULDC UR4, c[0x0][0x154] ;  /* 0x0000550000047ab9 */ /* 0x000fe20000000800 */
[----:B0-----:R-:W-:Y:S01]  /*4700*/  IADD3 R3, P0, RZ, -R59, RZ ;  /* 0x8000003bff037210 */ /* 0x001fe20007f1e0ff */
[----:B------:R-:W-:Y:S02]  /*4710*/  IMAD R21, R21, R20, R12 ;  /* 0x0000001415157224 */ /* 0x000fe400078e020c */
[----:B------:R-:W0:Y:S01]  /*4720*/  LDC R6, c[0x0][0x618] ;  /* 0x00018600ff067b82 */ /* 0x000e220000000800 */
[----:B------:R-:W-:Y:S02]  /*4730*/  IMAD.MOV.U32 R7, RZ, RZ, 0x1 ;  /* 0x00000001ff077424 */ /* 0x000fe400078e00ff */
[----:B------:R-:W-:-:S04]  /*4740*/  IMAD.X R5, RZ, RZ, ~R0, P0 ;  /* 0x000000ffff057224 */ /* 0x000fc800000e0e00 */
[-C--:B--2---:R-:W-:Y:S01]  /*4750*/  IMAD R0, R5, R14.reuse, RZ ;  /* 0x0000000e05007224 */ /* 0x084fe200078e02ff */
[----:B------:R-:W1:Y:S01]  /*4760*/  LDC R8, c[0x0][0x608] ;  /* 0x00018200ff087b82 */ /* 0x000e620000000800 */
[----:B------:R-:W-:-:S04]  /*4770*/  IMAD.WIDE.U32 R4, R3, R14, R16 ;  /* 0x0000000e03047225 */ /* 0x000fc800078e0010 */
[----:B------:R-:W-:Y:S01]  /*4780*/  IMAD R3, R3, R15, R0 ;  /* 0x0000000f03037224 */ /* 0x000fe200078e0200 */
[----:B------:R-:W-:Y:S02]  /*4790*/  I2FP.F32.U32 R0, R22 ;  /* 0x0000001600007245 */ /* 0x000fe40000201000 */
[----:B------:R-:W2:Y:S01]  /*47a0*/  LDC R24, c[0x0][0x658] ;  /* 0x00019600ff187b82 */ /* 0x000ea20000000800 */
[----:B------:R-:W-:Y:S01]  /*47b0*/  IMAD.IADD R3, R5, 0x1, R3 ;  /* 0x0000000105037824 */ /* 0x000fe200078e0203 */
[----:B---3--:R-:W-:Y:S01]  /*47c0*/  ISETP.NE.U32.AND P0, PT, R26, RZ, PT ;  /* 0x000000ff1a00720c */ /* 0x008fe20003f05070 */
[----:B------:R-:W-:Y:S01]  /*47d0*/  FMUL R0, R0, UR4 ;  /* 0x0000000400007c20 */ /* 0x000fe20008400000 */
[----:B------:R-:W-:Y:S02]  /*47e0*/  IMAD.MOV.U32 R5, RZ, RZ, -0x1 ;  /* 0xffffffffff057424 */ /* 0x000fe400078e00ff */
[----:B------:R-:W-:Y:S01]  /*47f0*/  ISETP.NE.AND.EX P0, PT, R27, RZ, PT, P0 ;  /* 0x000000ff1b00720c */ /* 0x000fe20003f05300 */
[----:B------:R3:W4:Y:S01]  /*4800*/  F2I.U32.TRUNC.NTZ R13, R0 ;  /* 0x00000000000d7305 */ /* 0x000722000020f000 */
[----:B------:R-:W3:Y:S01]  /*4810*/  LDC R15, c[0x0][0x148] ;  /* 0x00005200ff0f7b82 */ /* 0x000ee20000000800 */
[----:B0-----:R-:W-:-:S02]  /*4820*/  SHF.R.U64 R12, R4, R6, R3 ;  /* 0x00000006040c7219 */ /* 0x001fc40000001203 */
[----:B------:R-:W-:-:S05]  /*4830*/  SHF.R.U32.HI R3, RZ, R6, R3 ;  /* 0x00000006ff037219 */ /* 0x000fca0000011603 */
[----:B------:R-:W0:Y:S01]  /*4840*/  LDC R20, c[0x0][0x600] ;  /* 0x00018000ff147b82 */ /* 0x000e220000000800 */
[-CC-:B-1----:R-:W-:Y:S02]  /*4850*/  SHF.R.U64 R10, R12, R8.reuse, R3.reuse ;  /* 0x000000080c0a7219 */ /* 0x182fe40000001203 */
[----:B------:R-:W-:-:S05]  /*4860*/  SHF.R.U32.HI R3, RZ, R8, R3 ;  /* 0x00000008ff037219 */ /* 0x000fca0000011603 */
[----:B------:R-:W1:Y:S01]  /*4870*/  LDC R25, c[0x0][0x648] ;  /* 0x00019200ff197b82 */ /* 0x000e620000000800 */
[-C--:B--2---:R-:W-:Y:S02]  /*4880*/  SHF.L.U32 R4, R5, R24.reuse, RZ ;  /* 0x0000001805047219 */ /* 0x084fe400000006ff */
[-CC-:B------:R-:W-:Y:S02]  /*4890*/  SHF.R.U64 R14, R10, R24.reuse, R3.reuse ;  /* 0x000000180a0e7219 */ /* 0x180fe40000001203 */
[----:B------:R-:W-:Y:S02]  /*48a0*/  SHF.R.U32.HI R5, RZ, R24, R3 ;  /* 0x00000018ff057219 */ /* 0x000fe40000011603 */
[----:B------:R-:W-:Y:S01]  /*48b0*/  LOP3.LUT R23, RZ, R4, RZ, 0x33, !PT ;  /* 0x00000004ff177212 */ /* 0x000fe200078e33ff */
[----:B------:R-:W2:Y:S01]  /*48c0*/  LDC R28, c[0x0][0x638] ;  /* 0x00018e00ff1c7b82 */ /* 0x000ea20000000800 */
[----:B------:R-:W-:Y:S01]  /*48d0*/  SHF.L.U32 R24, R7, R24, RZ ;  /* 0x0000001807187219 */ /* 0x000fe200000006ff */
[----:B------:R-:W-:-:S06]  /*48e0*/  IMAD.MOV.U32 R4, RZ, RZ, R14 ;  /* 0x000000ffff047224 */ /* 0x000fcc00078e000e */
[----:B------:R-:W0:Y:S01]  /*48f0*/  LDC R29, c[0x0][0x610] ;  /* 0x00018400ff1d7b82 */ /* 0x000e220000000800 */
[----:B----4-:R-:W-:Y:S05]  /*4900*/  @!P0 BRA `(.L_x_105) ;  /* 0x0000000000288947 */ /* 0x010fea0003800000 */
[----:B------:R-:W4:Y:S02]  /*4910*/  LDC R3, c[0x0][0x64c] ;  /* 0x00019300ff037b82 */ /* 0x000f240000000800 */
[----:B----4-:R-:W-:-:S05]  /*4920*/  IADD3 R3, P0, R14, R3, RZ ;  /* 0x000000030e037210 */ /* 0x010fca0007f1e0ff */
        /* <DEDUP_REMOVED lines=8> */
.L_x_105:
[----:B------:R-:W-:Y:S01]  /*49b0*/  ISETP.NE.AND P0, PT, R2, 0x1, PT ;  /* 0x000000010200780c */ /* 0x000fe20003f05270 */
[----:B0-----:R-:W-:Y:S01]  /*49c0*/  VIADD R7, R20, 0xffffffff ;  /* 0xffffffff14077836 */ /* 0x001fe20000000000 */
[----:B-1-3--:R-:W-:Y:S01]  /*49d0*/  SHF.R.U64 R0, R4, R25, R5 ;  /* 0x0000001904007219 */ /* 0x00afe20000001205 */
[----:B------:R-:W-:Y:S01]  /*49e0*/  IMAD.MOV R13, RZ, RZ, -R13 ;  /* 0x000000ffff0d7224 */ /* 0x000fe200078e0a0d */
[----:B------:R-:W-:Y:S01]  /*49f0*/  LOP3.LUT R5, R10, R23, RZ, 0xc0, !PT ;  /* 0x000000170a057212 */ /* 0x000fe200078ec0ff */
[----:B------:R-:W-:Y:S01]  /*4a00*/  IMAD.MOV.U32 R4, RZ, RZ, 0x1 ;  /* 0x00000001ff047424 */ /* 0x000fe200078e00ff */
[----:B------:R-:W-:Y:S01]  /*4a10*/  LOP3.LUT R12, R12, R7, RZ, 0xc0, !PT ;  /* 0x000000070c0c7212 */ /* 0x000fe200078ec0ff */
[----:B------:R-:W-:Y:S02]  /*4a20*/  IMAD.MOV R3, RZ, RZ, -R0 ;  /* 0x000000ffff037224 */ /* 0x000fe400078e0a00 */
[----:B------:R-:W-:Y:S02]  /*4a30*/  IMAD R0, R24, R0, R5 ;  /* 0x0000000018007224 */ /* 0x000fe400078e0205 */
[----:B--2---:R-:W-:-:S02]  /*4a40*/  IMAD R3, R3, R28, R14 ;  /* 0x0000001c03037224 */ /* 0x004fc400078e020e */
[----:B------:R-:W-:Y:S02]  /*4a50*/  @P0 IMAD R21, R15, R13, R22 ;  /* 0x0000000d0f150224 */ /* 0x000fe400078e0216 */
[----:B------:R-:W-:Y:S01]  /*4a60*/  IMAD R5, R3, R20, R12 ;  /* 0x0000001403057224 */ /* 0x000fe200078e020c */
[----:B------:R-:W-:Y:S01]  /*4a70*/  PRMT R3, R4, 0x7610, R3 ;  /* 0x0000761004037816 */ /* 0x000fe20000000003 */
[----:B------:R-:W-:-:S05]  /*4a80*/  IMAD R0, R0, R29, R21 ;  /* 0x0000001d00007224 */ /* 0x000fca00078e0215 */
[----:B------:R-:W-:Y:S02]  /*4a90*/  SEL R61, R5, R0, !P0 ;  /* 0x00000000053d7207 */ /* 0x000fe40004000000 */
[----:B------:R-:W-:-:S07]  /*4aa0*/  SEL R0, R0, R5, !P0 ;  /* 0x0000000500007207 */ /* 0x000fce0004000000 */
.L_x_103:
[----:B------:R-:W-:Y:S01]  /*4ab0*/  LOP3.LUT P0, RZ, R3, 0xff, RZ, 0xc0, !PT ;  /* 0x000000ff03ff7812 */ /* 0x000fe2000780c0ff */
[----:B------:R-:W-:-:S12]  /*4ac0*/  IMAD.MOV.U32 R60, RZ, RZ, R0 ;  /* 0x000000ffff3c7224 */ /* 0x000fd800078e0000 */
[----:B------:R-:W-:Y:S05]  /*4ad0*/  @P0 BRA `(.L_x_106) ;  /* 0xffffffc400480947 */ /* 0x000fea000383ffff */
[----:B------:R-:W-:Y:S05]  /*4ae0*/  EXIT ;  /* 0x000000000000794d */ /* 0x000fea0003800000 */
.L_x_4:
[----:B0-----:R-:W-:Y:S01]  /*4af0*/  ULDC.64 UR4, c[0x0][0x650] ;  /* 0x0001940000047ab9 */ /* 0x001fe20000000a00 */
        /* <DEDUP_REMOVED lines=25> */
.L_x_108:
[-CC-:B------:R-:W-:Y:S01]  /*4c90*/  SHF.R.U64 R29, R10, R14.reuse, R11.reuse ;  /* 0x0000000e0a1d7219 */ /* 0x180fe2000000120b */
[----:B------:R-:W0:Y:S01]  /*4ca0*/  LDC.64 R22, c[0x0][0x640] ;  /* 0x00019000ff167b82 */ /* 0x000e220000000a00 */
[----:B------:R-:W-:Y:S01]  /*4cb0*/  SHF.R.U32.HI R5, RZ, R14, R11 ;  /* 0x0000000eff057219 */ /* 0x000fe2000001160b */
[----:B------:R-:W-:Y:S01]  /*4cc0*/  ULDC UR4, c[0x0][0x150] ;  /* 0x0000540000047ab9 */ /* 0x000fe20000000800 */
[----:B------:R-:W-:Y:S02]  /*4cd0*/  IADD3 R9, P0, RZ, -R29, RZ ;  /* 0x8000001dff097210 */ /* 0x000fe40007f1e0ff */
[----:B------:R-:W-:-:S03]  /*4ce0*/  I2FP.F32.U32 R6, R4 ;  /* 0x0000000400067245 */ /* 0x000fc60000201000 */
[----:B------:R-:W1:Y:S01]  /*4cf0*/  LDC R12, c[0x0][0x618] ;  /* 0x00018600ff0c7b82 */ /* 0x000e620000000800 */
[----:B------:R-:W-:Y:S02]  /*4d00*/  IMAD.X R5, RZ, RZ, ~R5, P0 ;  /* 0x000000ffff057224 */ /* 0x000fe400000e0e05 */
[----:B------:R-:W-:Y:S01]  /*4d10*/  FMUL R11, R6, UR4 ;  /* 0x00000004060b7c20 */ /* 0x000fe20008400000 */
[----:B------:R-:W-:Y:S01]  /*4d20*/  IMAD.WIDE.U32 R6, R9, R20, R16 ;  /* 0x0000001409067225 */ /* 0x000fe200078e0010 */
[----:B------:R-:W-:-:S03]  /*4d30*/  ULDC UR4, c[0x0][0x154] ;  /* 0x0000550000047ab9 */ /* 0x000fc60000000800 */
[----:B------:R-:W-:Y:S01]  /*4d40*/  IMAD R8, R5, R20, RZ ;  /* 0x0000001405087224 */ /* 0x000fe200078e02ff */
[----:B------:R-:W2:Y:S01]  /*4d50*/  LDC R13, c[0x0][0x144] ;  /* 0x00005100ff0d7b82 */ /* 0x000ea20000000800 */
[----:B------:R-:W3:Y:S02]  /*4d60*/  F2I.U32.TRUNC.NTZ R11, R11 ;  /* 0x0000000b000b7305 */ /* 0x000ee4000020f000 */
[----:B------:R-:W-:Y:S02]  /*4d70*/  IMAD R5, R9, R21, R8 ;  /* 0x0000001509057224 */ /* 0x000fe400078e0208 */
[----:B------:R-:W-:Y:S02]  /*4d80*/  IMAD.MOV.U32 R8, RZ, RZ, -0x1 ;  /* 0xffffffffff087424 */ /* 0x000fe400078e00ff */
[----:B------:R-:W-:Y:S01]  /*4d90*/  IMAD.IADD R5, R7, 0x1, R5 ;  /* 0x0000000107057824 */ /* 0x000fe200078e0205 */
[----:B------:R-:W4:Y:S01]  /*4da0*/  LDC R20, c[0x0][0x608] ;  /* 0x00018200ff147b82 */ /* 0x000f220000000800 */
[----:B------:R-:W-:-:S02]  /*4db0*/  I2FP.F32.U32 R7, R3 ;  /* 0x0000000300077245 */ /* 0x000fc40000201000 */
[----:B0-----:R-:W-:-:S03]  /*4dc0*/  ISETP.NE.U32.AND P0, PT, R22, RZ, PT ;  /* 0x000000ff1600720c */ /* 0x001fc60003f05070 */
[----:B------:R-:W-:Y:S01]  /*4dd0*/  FMUL R7, R7, UR4 ;  /* 0x0000000407077c20 */ /* 0x000fe20008400000 */
[----:B------:R-:W-:Y:S01]  /*4de0*/  ISETP.NE.AND.EX P0, PT, R23, RZ, PT, P0 ;  /* 0x000000ff1700720c */ /* 0x000fe20003f05300 */
[----:B------:R-:W0:Y:S01]  /*4df0*/  LDC R9, c[0x0][0x658] ;  /* 0x00019600ff097b82 */ /* 0x000e220000000800 */
[-C--:B-1----:R-:W-:Y:S01]  /*4e00*/  SHF.R.U64 R10, R6, R12.reuse, R5 ;  /* 0x0000000c060a7219 */ /* 0x082fe20000001205 */
[----:B---3--:R-:W-:Y:S01]  /*4e10*/  IMAD.MOV R6, RZ, RZ, -R11 ;  /* 0x000000ffff067224 */ /* 0x008fe200078e0a0b */
[----:B------:R-:W-:Y:S02]  /*4e20*/  SHF.R.U32.HI R5, RZ, R12, R5 ;  /* 0x0000000cff057219 */ /* 0x000fe40000011605 */
[----:B------:R1:W3:Y:S03]  /*4e30*/  F2I.U32.TRUNC.NTZ R12, R7 ;  /* 0x00000007000c7305 */ /* 0x0002e6000020f000 */
[----:B------:R-:W1:Y:S01]  /*4e40*/  LDC R14, c[0x0][0x148] ;  /* 0x00005200ff0e7b82 */ /* 0x000e620000000800 */
[----:B--2---:R-:W-:-:S02]  /*4e50*/  IMAD R31, R13, R6, R4 ;  /* 0x000000060d1f7224 */ /* 0x004fc400078e0204 */
[----:B------:R-:W-:-:S05]  /*4e60*/  IMAD.MOV.U32 R6, RZ, RZ, 0x1 ;  /* 0x00000001ff067424 */ /* 0x000fca00078e00ff */
[----:B------:R-:W2:Y:S01]  /*4e70*/  LDC R21, c[0x0][0x600] ;  /* 0x00018000ff157b82 */ /* 0x000ea20000000800 */
[-CC-:B----4-:R-:W-:Y:S02]  /*4e80*/  SHF.R.U64 R13, R10, R20.reuse, R5.reuse ;  /* 0x000000140a0d7219 */ /* 0x190fe40000001205 */
[----:B------:R-:W-:-:S05]  /*4e90*/  SHF.R.U32.HI R4, RZ, R20, R5 ;  /* 0x00000014ff047219 */ /* 0x000fca0000011605 */
[----:B------:R-:W4:Y:S01]  /*4ea0*/  LDC R24, c[0x0][0x648] ;  /* 0x00019200ff187b82 */ /* 0x000f220000000800 */
[-CC-:B0-----:R-:W-:Y:S02]  /*4eb0*/  SHF.R.U64 R15, R13, R9.reuse, R4.reuse ;  /* 0x000000090d0f7219 */ /* 0x181fe40000001204 */
[-C--:B------:R-:W-:Y:S02]  /*4ec0*/  SHF.L.U32 R8, R8, R9.reuse, RZ ;  /* 0x0000000908087219 */ /* 0x080fe400000006ff */
[-C--:B------:R-:W-:Y:S01]  /*4ed0*/  SHF.R.U32.HI R5, RZ, R9.reuse, R4 ;  /* 0x00000009ff057219 */ /* 0x080fe20000011604 */
[----:B------:R-:W-:Y:S01]  /*4ee0*/  IMAD.MOV.U32 R4, RZ, RZ, R15 ;  /* 0x000000ffff047224 */ /* 0x000fe200078e000f */
[----:B------:R-:W-:Y:S01]  /*4ef0*/  SHF.L.U32 R20, R6, R9, RZ ;  /* 0x0000000906147219 */ /* 0x000fe200000006ff */
[----:B------:R-:W0:Y:S01]  /*4f00*/  LDC R25, c[0x0][0x638] ;  /* 0x00018e00ff197b82 */ /* 0x000e220000000800 */
[----:B------:R-:W-:-:S07]  /*4f10*/  LOP3.LUT R26, RZ, R8, RZ, 0x33, !PT ;  /* 0x00000008ff1a7212 */ /* 0x000fce00078e33ff */
[----:B------:R-:W0:Y:S01]  /*4f20*/  LDC R27, c[0x0][0x610] ;  /* 0x00018400ff1b7b82 */ /* 0x000e220000000800 */
[----:B-1-3--:R-:W-:Y:S05]  /*4f30*/  @!P0 BRA `(.L_x_109) ;  /* 0x0000000000288947 */ /* 0x00afea0003800000 */
[----:B------:R-:W1:Y:S02]  /*4f40*/  LDC R4, c[0x0][0x64c] ;  /* 0x00019300ff047b82 */ /* 0x000e640000000800 */
[----:B-1----:R-:W-:-:S05]  /*4f50*/  IADD3 R9, P0, R15, R4, RZ ;  /* 0x000000040f097210 */ /* 0x002fca0007f1e0ff */
        /* <DEDUP_REMOVED lines=8> */
.L_x_109:
[----:B------:R-:W-:Y:S01]  /*4fe0*/  ISETP.NE.AND P0, PT, R2, 0x1, PT ;  /* 0x000000010200780c */ /* 0x000fe20003f05270 */
[----:B--2---:R-:W-:Y:S01]  /*4ff0*/  VIADD R7, R21, 0xffffffff ;  /* 0xffffffff15077836 */ /* 0x004fe20000000000 */
[----:B----4-:R-:W-:Y:S02]  /*5000*/  SHF.R.U64 R5, R4, R24, R5 ;  /* 0x0000001804057219 */ /* 0x010fe40000001205 */
[----:B------:R-:W-:Y:S02]  /*5010*/  IADD3 R12, -R12, RZ, RZ ;  /* 0x000000ff0c0c7210 */ /* 0x000fe40007ffe1ff */
[----:B------:R-:W-:Y:S01]  /*5020*/  LOP3.LUT R4, R13, R26, RZ, 0xc0, !PT ;  /* 0x0000001a0d047212 */ /* 0x000fe200078ec0ff */
[----:B------:R-:W-:Y:S01]  /*5030*/  IMAD.MOV R6, RZ, RZ, -R5 ;  /* 0x000000ffff067224 */ /* 0x000fe200078e0a05 */
[----:B------:R-:W-:-:S03]  /*5040*/  LOP3.LUT R10, R10, R7, RZ, 0xc0, !PT ;  /* 0x000000070a0a7212 */ /* 0x000fc600078ec0ff */
[----:B------:R-:W-:Y:S02]  /*5050*/  IMAD R4, R20, R5, R4 ;  /* 0x0000000514047224 */ /* 0x000fe400078e0204 */
[----:B------:R-:W-:Y:S02]  /*5060*/  @P0 IMAD R31, R14, R12, R3 ;  /* 0x0000000c0e1f0224 */ /* 0x000fe400078e0203 */
[----:B0-----:R-:W-:Y:S02]  /*5070*/  IMAD R3, R6, R25, R15 ;  /* 0x0000001906037224 */ /* 0x001fe400078e020f */
[----:B------:R-:W-:Y:S02]  /*5080*/  IMAD R31, R4, R27, R31 ;  /* 0x0000001b041f7224 */ /* 0x000fe400078e021f */
[----:B------:R-:W-:Y:S02]  /*5090*/  IMAD R4, R3, R21, R10 ;  /* 0x0000001503047224 */ /* 0x000fe400078e020a */
[----:B------:R-:W-:-:S03]  /*50a0*/  IMAD.MOV.U32 R6, RZ, RZ, 0x1 ;  /* 0x00000001ff067424 */ /* 0x000fc600078e00ff */
[----:B------:R-:W-:Y:S02]  /*50b0*/  SEL R30, R4, R31, !P0 ;  /* 0x0000001f041e7207 */ /* 0x000fe40004000000 */
[----:B------:R-:W-:-:S07]  /*50c0*/  SEL R31, R31, R4, !P0 ;  /* 0x000000041f1f7207 */ /* 0x000fce0004000000 */
.L_x_107:
[----:B------:R-:W-:-:S08]  /*50d0*/  NOP ;  /* 0x0000000000007918 */ /* 0x000fd00000000000 */
[----:B------:R-:W0:-:S00]  /*50e0*/  USETMAXREG.DEALLOC.CTAPOOL 0x28 ;  /* 0x00000028000079c8 */ /* 0x000e0000080e0500 */
[----:B0-----:R-:W-:-:S13]  /*50f0*/  ISETP.NE.AND P0, PT, R0, RZ, PT ;  /* 0x000000ff0000720c */ /* 0x001fda0003f05270 */
[----:B------:R-:W-:Y:S05]  /*5100*/  @P0 EXIT ;  /* 0x000000000000094d */ /* 0x000fea0003800000 */
[----:B------:R-:W-:Y:S01]  /*5110*/  LOP3.LUT P0, RZ, R6, 0xff, RZ, 0xc0, !PT ;  /* 0x000000ff06ff7812 */ /* 0x000fe2000780c0ff */
[----:B------:R-:W-:Y:S02]  /*5120*/  IMAD.MOV.U32 R27, RZ, RZ, 0x1 ;  /* 0x00000001ff1b7424 */ /* 0x000fe400078e00ff */
[----:B------:R-:W-:-:S10]  /*5130*/  IMAD.MOV.U32 R28, RZ, RZ, RZ ;  /* 0x000000ffff1c7224 */ /* 0x000fd400078e00ff */
[----:B------:R-:W-:Y:S05]  /*5140*/  @!P0 BRA `(.L_x_110) ;  /* 0x00000014000c8947 */ /* 0x000fea0003800000 */
[----:B------:R-:W0:Y:S01]  /*5150*/  LDC R0, c[0x0][0x28c] ;  /* 0x0000a300ff007b82 */ /* 0x000e220000000800 */
[----:B------:R-:W-:Y:S01]  /*5160*/  ULDC UR37, c[0x0][0x658] ;  /* 0x0001960000257ab9 */ /* 0x000fe20000000800 */
[----:B------:R-:W-:Y:S01]  /*5170*/  UMOV UR5, 0xffffffff ;  /* 0xffffffff00057882 */ /* 0x000fe20000000000 */
[----:B------:R-:W-:Y:S01]  /*5180*/  ULDC UR4, c[0x0][0xc] ;  /* 0x0000030000047ab9 */ /* 0x000fe20000000800 */
[----:B------:R-:W-:Y:S01]  /*5190*/  USHF.L.U32 UR38, UR5, UR37, URZ ;  /* 0x0000002505267299 */ /* 0x000fe2000800063f */
[C---:B------:R-:W-:Y:S01]  /*51a0*/  LOP3.LUT P1, RZ, R18.reuse, 0x7f, RZ, 0xc0, !PT ;  /* 0x0000007f12ff7812 */ /* 0x040fe2000782c0ff */
[----:B------:R-:W-:Y:S01]  /*51b0*/  UMOV UR6, 0x1 ;  /* 0x0000000100067882 */ /* 0x000fe20000000000 */
[----:B------:R-:W-:Y:S01]  /*51c0*/  LOP3.LUT P0, RZ, R18, 0x1f, RZ, 0xc0, !PT ;  /* 0x0000001f12ff7812 */ /* 0x000fe2000780c0ff */
[----:B------:R-:W-:Y:S01]  /*51d0*/  ULDC UR5, c[0x0][0x10] ;  /* 0x0000040000057ab9 */ /* 0x000fe20000000800 */
[----:B------:R-:W-:Y:S01]  /*51e0*/  USHF.L.U32 UR37, UR6, UR37, URZ ;  /* 0x0000002506257299 */ /* 0x000fe2000800063f */
[----:B------:R-:W-:Y:S01]  /*51f0*/  BSSY B7, `(.L_x_110) ;  /* 0x0000138000077945 */ /* 0x000fe20003800000 */
[----:B------:R-:W-:Y:S01]  /*5200*/  UIMAD.WIDE.U32 UR4, UR4, UR5, URZ ;  /* 0x00000005040472a5 */ /* 0x000fe2000f8e003f */
[----:B------:R-:W-:Y:S01]  /*5210*/  PLOP3.LUT P0, PT, P0, P1, PT, 0x8a, 0x0 ;  /* 0x000000000000781c */ /* 0x000fe20000703172 */
[----:B------:R-:W-:Y:S01]  /*5220*/  ULDC UR6, c[0x0][0x14] ;  /* 0x0000050000067ab9 */ /* 0x000fe20000000800 */
[----:B------:R-:W-:Y:S01]  /*5230*/  P2R R4, PR, RZ, 0x2 ;  /* 0x00000002ff047803 */ /* 0x000fe20000000000 */
[----:B------:R-:W-:Y:S01]  /*5240*/  UIMAD.WIDE.U32 UR54, UR4, UR6, URZ ;  /* 0x00000006043672a5 */ /* 0x000fe2000f8e003f */
[----:B------:R-:W-:Y:S01]  /*5250*/  IMAD.MOV.U32 R24, RZ, RZ, 0x1 ;  /* 0x00000001ff187424 */ /* 0x000fe200078e00ff */
[----:B------:R-:W-:Y:S01]  /*5260*/  UIMAD UR45, UR5, UR6, URZ ;  /* 0x00000006052d72a4 */ /* 0x000fe2000f8e023f */
[----:B------:R-:W-:Y:S01]  /*5270*/  LOP3.LUT R26, R19, 0x2, RZ, 0xfc, !PT ;  /* 0x00000002131a7812 */ /* 0x000fe200078efcff */
[----:B------:R-:W-:Y:S01]  /*5280*/  IMAD.MOV.U32 R27, RZ, RZ, 0x1 ;  /* 0x00000001ff1b7424 */ /* 0x000fe200078e00ff */
[----:B------:R-:W-:Y:S01]  /*5290*/  P2R R32, PR, RZ, 0x1 ;  /* 0x00000001ff207803 */ /* 0x000fe20000000000 */
[----:B------:R-:W-:Y:S01]  /*52a0*/  IMAD.MOV.U32 R28, RZ, RZ, RZ ;  /* 0x000000ffff1c7224 */ /* 0x000fe200078e00ff */
[----:B------:R-:W-:Y:S01]  /*52b0*/  ULDC UR39, c[0x0][0x600] ;  /* 0x0001800000277ab9 */ /* 0x000fe20000000800 */
[----:B------:R-:W-:Y:S01]  /*52c0*/  ULOP3.LUT UR38, URZ, UR38, URZ, 0x33, !UPT ;  /* 0x000000263f267292 */ /* 0x000fe2000f8e333f */
[----:B0-----:R-:W-:Y:S01]  /*52d0*/  VIADD R0, R0, 0x1f ;  /* 0x0000001f00007836 */ /* 0x001fe20000000000 */
[----:B------:R-:W-:-:S02]  /*52e0*/  UIADD3 UR39, UR39, -0x1, URZ ;  /* 0xffffffff27277890 */ /* 0x000fc4000fffe03f */
[----:B------:R-:W-:Y:S02]  /*52f0*/  UIADD3 UR45, UR55, UR45, URZ ;  /* 0x0000002d372d7290 */ /* 0x000fe4000fffe03f */
[----:B------:R-:W-:Y:S01]  /*5300*/  SHF.R.S32.HI R3, RZ, 0x1f, R0 ;  /* 0x0000001fff037819 */ /* 0x000fe20000011400 */
[----:B------:R-:W-:-:S03]  /*5310*/  ULDC.64 UR46, c[0x0][0x198] ;  /* 0x00006600002e7ab9 */ /* 0x000fc60000000a00 */
[----:B------:R-:W-:-:S04]  /*5320*/  LEA.HI R3, R3, R0, RZ, 0x5 ;  /* 0x0000000003037211 */ /* 0x000fc800078f28ff */
[----:B------:R-:W-:-:S05]  /*5330*/  SHF.R.S32.HI R25, RZ, 0x5, R3 ;  /* 0x00000005ff197819 */ /* 0x000fca0000011403 */
[----:B------:R-:W-:-:S07]  /*5340*/  VIADD R23, R25, 0x1 ;  /* 0x0000000119177836 */ /* 0x000fce0000000000 */
.L_x_124:
[----:B------:R-:W-:-:S03]  /*5350*/  UMOV UR4, 0xffffffff ;  /* 0xffffffff00047882 */ /* 0x000fc60000000000 */
[----:B------:R-:W-:Y:S05]  /*5360*/  BRA.DIV UR4, `(.L_x_111) ;  /* 0x0000001a04507947 */ /* 0x000fea000b800000 */
[----:B------:R-:W-:-:S13]  /*5370*/  ELECT P6, URZ, PT ;  /* 0x00000000003f782f */ /* 0x000fda00038c0000 */
.L_x_142:
[----:B------:R-:W-:Y:S04]  /*5380*/  BSSY B6, `(.L_x_112) ;  /* 0x00000ad000067945 */ /* 0x000fe80003800000 */
[----:B------:R-:W-:Y:S05]  /*5390*/  @!P6 BRA `(.L_x_113) ;  /* 0x0000000800ace947 */ /* 0x000fea0003800000 */
[----:B------:R-:W0:Y:S01]  /*53a0*/  S2R R3, SR_CgaCtaId ;  /* 0x0000000000037919 */ /* 0x000e220000008800 */
[----:B------:R-:W-:-:S04]  /*53b0*/  MOV R22, 0x400 ;  /* 0x0000040000167802 */ /* 0x000fc80000000f00 */
[----:B0-----:R-:W-:-:S05]  /*53c0*/  LEA R22, R3, R22, 0x18 ;  /* 0x0000001603167211 */ /* 0x001fca00078ec0ff */
[----:B------:R-:W-:-:S05]  /*53d0*/  VIADD R0, R22, 0x800 ;  /* 0x0000080016007836 */ /* 0x000fca0000000000 */
[----:B------:R-:W-:-:S13]  /*53e0*/  LOP3.LUT P0, RZ, R0, 0x9f, RZ, 0xc0, !PT ;  /* 0x0000009f00ff7812 */ /* 0x000fda000780c0ff */
[----:B------:R-:W-:Y:S05]  /*53f0*/  @!P0 BRA `(.L_x_114) ;  /* 0x0000000000408947 */ /* 0x000fea0003800000 */
[----:B------:R-:W-:Y:S01]  /*5400*/  MOV R14, 0x0 ;  /* 0x00000000000e7802 */ /* 0x000fe20000000f00 */
[----:B------:R-:W-:Y:S01]  /*5410*/  ULDC.64 UR4, c[0x4][0x70] ;  /* 0x01001c0000047ab9 */ /* 0x000fe20000000a00 */
[----:B------:R-:W-:Y:S01]  /*5420*/  ULDC.64 UR6, c[0x4][0x8] ;  /* 0x0100020000067ab9 */ /* 0x000fe20000000a00 */
[----:B------:R-:W-:Y:S02]  /*5430*/  IMAD.U32 R4, RZ, RZ, UR4 ;  /* 0x00000004ff047e24 */ /* 0x000fe4000f8e00ff */
[----:B------:R-:W-:Y:S01]  /*5440*/  IMAD.U32 R5, RZ, RZ, UR5 ;  /* 0x00000005ff057e24 */ /* 0x000fe2000f8e00ff */
[----:B------:R-:W0:Y:S01]  /*5450*/  LDC.64 R14, c[0x4][R14] ;  /* 0x010000000e0e7b82 */ /* 0x000e220000000a00 */
[----:B------:R-:W-:Y:S01]  /*5460*/  ULDC.64 UR4, c[0x4][0x78] ;  /* 0x01001e0000047ab9 */ /* 0x000fe20000000a00 */
[----:B------:R-:W-:Y:S02]  /*5470*/  IMAD.U32 R10, RZ, RZ, UR6 ;  /* 0x00000006ff0a7e24 */ /* 0x000fe4000f8e00ff */
[----:B------:R-:W-:-:S02]  /*5480*/  IMAD.U32 R6, RZ, RZ, UR4 ;  /* 0x00000004ff067e24 */ /* 0x000fc4000f8e00ff */
[----:B------:R-:W-:Y:S02]  /*5490*/  IMAD.U32 R7, RZ, RZ, UR5 ;  /* 0x00000005ff077e24 */ /* 0x000fe4000f8e00ff */
[----:B------:R-:W-:Y:S02]  /*54a0*/  IMAD.U32 R11, RZ, RZ, UR7 ;  /* 0x00000007ff0b7e24 */ /* 0x000fe4000f8e00ff */
[----:B------:R-:W-:Y:S02]  /*54b0*/  IMAD.MOV.U32 R8, RZ, RZ, 0x70 ;  /* 0x00000070ff087424 */ /* 0x000fe400078e00ff */
[----:B------:R-:W-:Y:S02]  /*54c0*/  IMAD.MOV.U32 R12, RZ, RZ, 0x1 ;  /* 0x00000001ff0c7424 */ /* 0x000fe400078e00ff */
[----:B------:R-:W-:-:S07]  /*54d0*/  IMAD.MOV.U32 R13, RZ, RZ, RZ ;  /* 0x000000ffff0d7224 */ /* 0x000fce00078e00ff */
[----:B------:R-:W-:-:S07]  /*54e0*/  LEPC R20, `(.L_x_114) ;  /* 0x000000001014794e */ /* 0x000fce0000000000 */
[----:B0-----:R-:W-:Y:S05]  /*54f0*/  CALL.ABS.NOINC R14 ;  /* 0x000000000e007343 */ /* 0x001fea0003c00000 */
.L_x_114:
        /* <DEDUP_REMOVED lines=19> */
.L_x_115:
[----:B------:R-:W0:Y:S02]  /*5630*/  LDC R0, c[0x0][0x28c] ;  /* 0x0000a300ff007b82 */ /* 0x000e240000000800 */
[----:B0-----:R-:W-:-:S13]  /*5640*/  ISETP.GE.AND P0, PT, R0, 0x1, PT ;  /* 0x000000010000780c */ /* 0x001fda0003f06270 */
[----:B------:R-:W-:Y:S05]  /*5650*/  @!P0 BRA `(.L_x_113) ;  /* 0x0000000400fc8947 */ /* 0x000fea0003800000 */
[----:B------:R-:W-:Y:S02]  /*5660*/  IMAD.SHL.U32 R31, R31, 0x80, RZ ;  /* 0x000000801f1f7824 */ /* 0x000fe400078e00ff */
[----:B------:R-:W-:Y:S02]  /*5670*/  IMAD.SHL.U32 R30, R30, 0x40, RZ ;  /* 0x000000401e1e7824 */ /* 0x000fe400078e00ff */
[----:B------:R-:W-:Y:S01]  /*5680*/  IMAD.MOV.U32 R6, RZ, RZ, RZ ;  /* 0x000000ffff067224 */ /* 0x000fe200078e00ff */
[----:B------:R-:W-:Y:S01]  /*5690*/  IADD3 R36, R31, 0x78, RZ ;  /* 0x000000781f247810 */ /* 0x000fe20007ffe0ff */
[----:B------:R-:W-:Y:S02]  /*56a0*/  IMAD.MOV.U32 R0, RZ, RZ, R23 ;  /* 0x000000ffff007224 */ /* 0x000fe400078e0017 */
[----:B------:R-:W-:Y:S02]  /*56b0*/  IMAD.MOV.U32 R3, RZ, RZ, R27 ;  /* 0x000000ffff037224 */ /* 0x000fe400078e001b */
[----:B------:R-:W-:-:S02]  /*56c0*/  IMAD.MOV.U32 R5, RZ, RZ, R28 ;  /* 0x000000ffff057224 */ /* 0x000fc400078e001c */
[C---:B------:R-:W-:Y:S02]  /*56d0*/  VIADD R7, R31.reuse, 0x8 ;  /* 0x000000081f077836 */ /* 0x040fe40000000000 */
[C---:B------:R-:W-:Y:S02]  /*56e0*/  VIADD R8, R31.reuse, 0x10 ;  /* 0x000000101f087836 */ /* 0x040fe40000000000 */
[C---:B------:R-:W-:Y:S02]  /*56f0*/  VIADD R9, R31.reuse, 0x18 ;  /* 0x000000181f097836 */ /* 0x040fe40000000000 */
[C---:B------:R-:W-:Y:S02]  /*5700*/  VIADD R10, R31.reuse, 0x20 ;  /* 0x000000201f0a7836 */ /* 0x040fe40000000000 */
[C---:B------:R-:W-:Y:S02]  /*5710*/  VIADD R11, R31.reuse, 0x28 ;  /* 0x000000281f0b7836 */ /* 0x040fe40000000000 */
[----:B------:R-:W-:-:S02]  /*5720*/  VIADD R12, R31, 0x30 ;  /* 0x000000301f0c7836 */ /* 0x000fc40000000000 */
[C---:B------:R-:W-:Y:S02]  /*5730*/  VIADD R13, R31.reuse, 0x38 ;  /* 0x000000381f0d7836 */ /* 0x040fe40000000000 */
[C---:B------:R-:W-:Y:S02]  /*5740*/  VIADD R14, R31.reuse, 0x40 ;  /* 0x000000401f0e7836 */ /* 0x040fe40000000000 */
[C---:B------:R-:W-:Y:S02]  /*5750*/  VIADD R15, R31.reuse, 0x48 ;  /* 0x000000481f0f7836 */ /* 0x040fe40000000000 */
[C---:B------:R-:W-:Y:S02]  /*5760*/  VIADD R20, R31.reuse, 0x50 ;  /* 0x000000501f147836 */ /* 0x040fe40000000000 */
[C---:B------:R-:W-:Y:S02]  /*5770*/  VIADD R21, R31.reuse, 0x58 ;  /* 0x000000581f157836 */ /* 0x040fe40000000000 */
[----:B------:R-:W-:-:S02]  /*5780*/  VIADD R33, R31, 0x60 ;  /* 0x000000601f217836 */ /* 0x000fc40000000000 */
[C---:B------:R-:W-:Y:S02]  /*5790*/  VIADD R34, R31.reuse, 0x68 ;  /* 0x000000681f227836 */ /* 0x040fe40000000000 */
[----:B------:R-:W-:-:S07]  /*57a0*/  VIADD R35, R31, 0x70 ;  /* 0x000000701f237836 */ /* 0x000fce0000000000 */
.L_x_119:
[----:B------:R-:W-:Y:S01]  /*57b0*/  IMAD R4, R5, 0x8, R22 ;  /* 0x0000000805047824 */ /* 0x000fe200078e0216 */
[----:B------:R-:W-:-:S04]  /*57c0*/  SHF.L.U32 R37, R3, 0x1f, RZ ;  /* 0x0000001f03257819 */ /* 0x000fc800000006ff */
[----:B------:R-:W0:Y:S02]  /*57d0*/  SYNCS.PHASECHK.TRANS64.TRYWAIT P0, [R4+URZ+0x48], R37 ;  /* 0x00004825040075a7 */ /* 0x000e24000800017f */
[----:B0-----:R-:W-:Y:S05]  /*57e0*/  @!P0 BRA `(.L_x_116) ;  /* 0x0000001400508947 */ /* 0x001fea0003800000 */
.L_x_143:
[----:B------:R-:W-:-:S13]  /*57f0*/  LOP3.LUT P0, RZ, R18, 0x7f, RZ, 0xc0, !PT ;  /* 0x0000007f12ff7812 */ /* 0x000fda000780c0ff */
[----:B0-----:R-:W0:Y:S02]  /*5800*/  @!P0 LDC R37, c[0x0][0x500] ;  /* 0x00014000ff258b82 */ /* 0x001e240000000800 */
[----:B0-----:R0:W-:Y:S02]  /*5810*/  @!P0 SYNCS.ARRIVE.TRANS64 RZ, [R4+URZ], R37 ;  /* 0x0000002504ff89a7 */ /* 0x0011e4000800003f */
[----:B0-----:R-:W-:-:S04]  /*5820*/  PRMT R37, R26, 0x9910, RZ ;  /* 0x000099101a257816 */ /* 0x001fc800000000ff */
[----:B------:R-:W-:-:S13]  /*5830*/  ISETP.NE.AND P0, PT, R37, 0x2, PT ;  /* 0x000000022500780c */ /* 0x000fda0003f05270 */
[----:B------:R-:W-:Y:S05]  /*5840*/  @P0 BRA `(.L_x_117) ;  /* 0x0000000000040947 */ /* 0x000fea0003800000 */
[----:B------:R-:W-:Y:S01]  /*5850*/  BPT.TRAP 0x1 ;  /* 0x000000040000795c */ /* 0x000fe20000300000 */
.L_x_117:
[----:B------:R-:W-:-:S13]  /*5860*/  ISETP.NE.AND P0, PT, R32, RZ, PT ;  /* 0x000000ff2000720c */ /* 0x000fda0003f05270 */
[----:B------:R-:W-:Y:S05]  /*5870*/  @P0 BRA `(.L_x_118) ;  /* 0x0000000000040947 */ /* 0x000fea0003800000 */
[----:B------:R-:W-:Y:S01]  /*5880*/  BPT.TRAP 0x1 ;  /* 0x000000040000795c */ /* 0x000fe20000300000 */
.L_x_118:
[----:B------:R-:W-:Y:S01]  /*5890*/  R2UR UR41, R4 ;  /* 0x00000000042972ca */ /* 0x000fe200000e0000 */
[--C-:B------:R-:W-:Y:S01]  /*58a0*/  IMAD R4, R5, 0x4000, R22.reuse ;  /* 0x0000400005047824 */ /* 0x100fe200078e0216 */
[----:B------:R-:W-:Y:S01]  /*58b0*/  R2UR UR43, R6 ;  /* 0x00000000062b72ca */ /* 0x000fe200000e0000 */
[----:B------:R-:W-:Y:S01]  /*58c0*/  UIADD3 UR14, UP0, UR46, 0xf0, URZ ;  /* 0x000000f02e0e7890 */ /* 0x000fe2000ff1e03f */
[----:B------:R-:W-:Y:S01]  /*58d0*/  R2UR UR44, R29 ;  /* 0x000000001d2c72ca */ /* 0x000fe200000e0000 */
[----:B------:R-:W-:Y:S01]  /*58e0*/  UMOV UR6, 0x0 ;  /* 0x0000000000067882 */ /* 0x000fe20000000000 */
[----:B------:R-:W-:Y:S01]  /*58f0*/  R2UR UR5, R4 ;  /* 0x00000000040572ca */ /* 0x000fe200000e0000 */
[----:B------:R-:W-:Y:S01]  /*5900*/  UIADD3.X UR15, URZ, UR47, URZ, UP0, !UPT ;  /* 0x0000002f3f0f7290 */ /* 0x000fe200087fe43f */
[----:B------:R-:W-:Y:S01]  /*5910*/  R2UR UR42, R31 ;  /* 0x000000001f2a72ca */ /* 0x000fe200000e0000 */
[----:B------:R-:W-:Y:S01]  /*5920*/  UMOV UR7, 0x10000000 ;  /* 0x1000000000077882 */ /* 0x000fe20000000000 */
[----:B------:R-:W-:Y:S01]  /*5930*/  R2UR UR34, R7 ;  /* 0x00000000072272ca */ /* 0x000fe200000e0000 */
[----:B------:R-:W-:Y:S01]  /*5940*/  IMAD R4, R5, 0x2000, R22 ;  /* 0x0000200005047824 */ /* 0x000fe200078e0216 */
[----:B------:R-:W-:Y:S01]  /*5950*/  R2UR UR26, R8 ;  /* 0x00000000081a72ca */ /* 0x000fe200000e0000 */
[----:B------:R-:W-:Y:S01]  /*5960*/  UMOV UR33, UR41 ;  /* 0x0000002900217c82 */ /* 0x000fe20008000000 */
[----:B------:R-:W-:Y:S01]  /*5970*/  R2UR UR18, R9 ;  /* 0x00000000091272ca */ /* 0x000fe200000e0000 */
[----:B------:R-:W-:Y:S01]  /*5980*/  UMOV UR35, UR43 ;  /* 0x0000002b00237c82 */ /* 0x000fe20008000000 */
[----:B------:R-:W-:Y:S01]  /*5990*/  R2UR UR10, R10 ;  /* 0x000000000a0a72ca */ /* 0x000fe200000e0000 */
[----:B------:R-:W-:Y:S01]  /*59a0*/  UMOV UR36, UR44 ;  /* 0x0000002c00247c82 */ /* 0x000fe20008000000 */
[----:B------:R-:W-:Y:S01]  /*59b0*/  R2UR UR58, R11 ;  /* 0x000000000b3a72ca */ /* 0x000fe200000e0000 */
[----:B------:R-:W-:Y:S01]  /*59c0*/  UIADD3 UR40, UR5, 0x800, URZ ;  /* 0x0000080005287890 */ /* 0x000fe2000fffe03f */
[----:B------:R-:W-:Y:S01]  /*59d0*/  R2UR UR50, R12 ;  /* 0x000000000c3272ca */ /* 0x000fe200000e0000 */
[----:B------:R-:W-:Y:S01]  /*59e0*/  UIADD3 UR32, UR5, 0xc00, URZ ;  /* 0x00000c0005207890 */ /* 0x000fe2000fffe03f */
[----:B------:R-:W-:Y:S01]  /*59f0*/  R2UR UR4, R4 ;  /* 0x00000000040472ca */ /* 0x000fe200000e0000 */
[----:B------:R-:W-:Y:S01]  /*5a00*/  UIADD3 UR24, UR5, 0x1000, URZ ;  /* 0x0000100005187890 */ /* 0x000fe2000fffe03f */
[----:B------:R-:W-:Y:S01]  /*5a10*/  VIADD R0, R0, 0xffffffff ;  /* 0xffffffff00007836 */ /* 0x000fe20000000000 */
[----:B------:R-:W-:Y:S01]  /*5a20*/  UIADD3 UR16, UR5, 0x1400, URZ ;  /* 0x0000140005107890 */ /* 0x000fe2000fffe03f */
[----:B------:R-:W-:Y:S01]  /*5a30*/  VIADD R5, R5, 0x1 ;  /* 0x0000000105057836 */ /* 0x000fe20000000000 */
[----:B------:R-:W-:Y:S01]  /*5a40*/  UIADD3 UR8, UR5, 0x1800, URZ ;  /* 0x0000180005087890 */ /* 0x000fe2000fffe03f */
[----:B------:R0:W-:Y:S01]  /*5a50*/  UTMALDG.3D [UR40], [UR14], desc[UR6] ;  /* 0x000006280e0075b4 */ /* 0x0001e20008011000 */
[----:B------:R-:W-:Y:S01]  /*5a60*/  UMOV UR25, UR41 ;  /* 0x0000002900197c82 */ /* 0x000fe20008000000 */
[----:B------:R-:W-:Y:S01]  /*5a70*/  UMOV UR27, UR43 ;  /* 0x0000002b001b7c82 */ /* 0x000fe20008000000 */
[----:B------:R-:W-:Y:S01]  /*5a80*/  UMOV UR28, UR44 ;  /* 0x0000002c001c7c82 */ /* 0x000fe20008000000 */
[----:B------:R-:W-:Y:S01]  /*5a90*/  UMOV UR17, UR41 ;  /* 0x0000002900117c82 */ /* 0x000fe20008000000 */
[----:B------:R-:W-:Y:S01]  /*5aa0*/  UMOV UR19, UR43 ;  /* 0x0000002b00137c82 */ /* 0x000fe20008000000 */
[----:B------:R-:W-:Y:S01]  /*5ab0*/  UMOV UR20, UR44 ;  /* 0x0000002c00147c82 */ /* 0x000fe20008000000 */
[----:B------:R-:W-:Y:S01]  /*5ac0*/  UMOV UR9, UR41 ;  /* 0x0000002900097c82 */ /* 0x000fe20008000000 */
[----:B------:R1:W-:Y:S01]  /*5ad0*/  UTMALDG.3D [UR32], [UR14], desc[UR6] ;  /* 0x000006200e0075b4 */ /* 0x0003e20008011000 */
[----:B------:R-:W-:Y:S01]  /*5ae0*/  UMOV UR11, UR43 ;  /* 0x0000002b000b7c82 */ /* 0x000fe20008000000 */
[----:B------:R-:W-:Y:S01]  /*5af0*/  UMOV UR12, UR44 ;  /* 0x0000002c000c7c82 */ /* 0x000fe20008000000 */
[----:B------:R-:W-:Y:S01]  /*5b00*/  UIADD3 UR56, UR5, 0x1c00, URZ ;  /* 0x00001c0005387890 */ /* 0x000fe2000fffe03f */
[----:B------:R-:W-:Y:S01]  /*5b10*/  ISETP.GT.AND P1, PT, R0, 0x1, PT ;  /* 0x000000010000780c */ /* 0x000fe20003f24270 */
[----:B------:R-:W-:Y:S01]  /*5b20*/  UIADD3 UR48, UR5, 0x2000, URZ ;  /* 0x0000200005307890 */ /* 0x000fe2000fffe03f */
[----:B------:R-:W-:Y:S01]  /*5b30*/  ISETP.NE.AND P0, PT, R5, 0x9, PT ;  /* 0x000000090500780c */ /* 0x000fe20003f05270 */
[----:B------:R-:W-:Y:S01]  /*5b40*/  UMOV UR57, UR41 ;  /* 0x0000002900397c82 */ /* 0x000fe20008000000 */
[----:B------:R2:W-:Y:S01]  /*5b50*/  UTMALDG.3D [UR24], [UR14], desc[UR6] ;  /* 0x000006180e0075b4 */ /* 0x0005e20008011000 */
[----:B------:R-:W-:Y:S01]  /*5b60*/  UMOV UR59, UR43 ;  /* 0x0000002b003b7c82 */ /* 0x000fe20008000000 */
[----:B------:R-:W-:Y:S01]  /*5b70*/  UMOV UR60, UR44 ;  /* 0x0000002c003c7c82 */ /* 0x000fe20008000000 */
[----:B------:R-:W-:Y:S01]  /*5b80*/  UMOV UR49, UR41 ;  /* 0x0000002900317c82 */ /* 0x000fe20008000000 */
[----:B------:R-:W-:Y:S01]  /*5b90*/  UMOV UR51, UR43 ;  /* 0x0000002b00337c82 */ /* 0x000fe20008000000 */
[----:B------:R-:W-:Y:S01]  /*5ba0*/  UMOV UR52, UR44 ;  /* 0x0000002c00347c82 */ /* 0x000fe20008000000 */
[----:B------:R-:W-:Y:S01]  /*5bb0*/  UIADD3 UR22, UP0, UR46, 0x1f0, URZ ;  /* 0x000001f02e167890 */ /* 0x000fe2000ff1e03f */
[----:B------:R-:W-:Y:S01]  /*5bc0*/  SEL R4, RZ, 0x1, P0 ;  /* 0x00000001ff047807 */ /* 0x000fe20000000000 */
[----:B------:R3:W-:Y:S01]  /*5bd0*/  UTMALDG.3D [UR16], [UR14], desc[UR6] ;  /* 0x000006100e0075b4 */ /* 0x0007e20008011000 */
[----:B0-----:R-:W-:Y:S01]  /*5be0*/  R2UR UR42, R13 ;  /* 0x000000000d2a72ca */ /* 0x001fe200000e0000 */
[----:B------:R-:W-:Y:S01]  /*5bf0*/  UIADD3 UR40, UR5, 0x2400, URZ ;  /* 0x0000240005287890 */ /* 0x000fe2000fffe03f */
[----:B------:R-:W-:Y:S01]  /*5c00*/  LOP3.LUT R3, R3, R4, RZ, 0x3c, !PT ;  /* 0x0000000403037212 */ /* 0x000fe200078e3cff */
[----:B------:R-:W-:Y:S01]  /*5c10*/  UIADD3.X UR23, URZ, UR47, URZ, UP0, !UPT ;  /* 0x0000002f3f177290 */ /* 0x000fe200087fe43f */
[----:B------:R-:W-:Y:S01]  /*5c20*/  VIADD R6, R6, 0x20 ;  /* 0x0000002006067836 */ /* 0x000fe20000000000 */
[----:B------:R-:W-:-:S02]  /*5c30*/  SEL R5, R5, RZ, P0 ;  /* 0x000000ff05057207 */ /* 0x000fc40000000000 */
[----:B-1----:R-:W-:Y:S01]  /*5c40*/  R2UR UR34, R14 ;  /* 0x000000000e2272ca */ /* 0x002fe200000e0000 */
[----:B------:R0:W-:Y:S01]  /*5c50*/  UTMALDG.3D [UR8], [UR14], desc[UR6] ;  /* 0x000006080e0075b4 */ /* 0x0001e20008011000 */
[----:B------:R-:W-:Y:S01]  /*5c60*/  UIADD3 UR32, UR5, 0x2800, URZ ;  /* 0x0000280005207890 */ /* 0x000fe2000fffe03f */
[----:B--2---:R-:W-:Y:S01]  /*5c70*/  R2UR UR26, R15 ;  /* 0x000000000f1a72ca */ /* 0x004fe200000e0000 */
[----:B------:R-:W-:Y:S01]  /*5c80*/  UIADD3 UR24, UR5, 0x2c00, URZ ;  /* 0x00002c0005187890 */ /* 0x000fe2000fffe03f */
[----:B------:R-:W-:Y:S01]  /*5c90*/  UTMALDG.3D [UR56], [UR14], desc[UR6] ;  /* 0x000006380e0075b4 */ /* 0x000fe20008011000 */
[----:B---3--:R-:W-:Y:S01]  /*5ca0*/  R2UR UR18, R20 ;  /* 0x00000000141272ca */ /* 0x008fe200000e0000 */
[----:B------:R-:W-:Y:S01]  /*5cb0*/  UIADD3 UR16, UR5, 0x3000, URZ ;  /* 0x0000300005107890 */ /* 0x000fe2000fffe03f */
[----:B------:R-:W-:Y:S01]  /*5cc0*/  UTMALDG.3D [UR48], [UR14], desc[UR6] ;  /* 0x000006300e0075b4 */ /* 0x000fe20008011000 */
[----:B0-----:R-:W-:Y:S01]  /*5cd0*/  R2UR UR10, R21 ;  /* 0x00000000150a72ca */ /* 0x001fe200000e0000 */
[----:B------:R-:W-:Y:S01]  /*5ce0*/  UIADD3 UR8, UR5, 0x3400, URZ ;  /* 0x0000340005087890 */ /* 0x000fe2000fffe03f */
[----:B------:R0:W-:Y:S02]  /*5cf0*/  UTMALDG.3D [UR40], [UR14], desc[UR6] ;  /* 0x000006280e0075b4 */ /* 0x0001e40008011000 */
[----:B------:R1:W-:Y:S03]  /*5d00*/  UTMALDG.3D [UR32], [UR14], desc[UR6] ;  /* 0x000006200e0075b4 */ /* 0x0003e60008011000 */
[----:B------:R2:W-:Y:S01]  /*5d10*/  UTMALDG.3D [UR24], [UR14], desc[UR6] ;  /* 0x000006180e0075b4 */ /* 0x0005e20008011000 */
[----:B0-----:R-:W-:-:S02]  /*5d20*/  R2UR UR42, R33 ;  /* 0x00000000212a72ca */ /* 0x001fc400000e0000 */
[----:B------:R0:W-:Y:S01]  /*5d30*/  UTMALDG.3D [UR16], [UR14], desc[UR6] ;  /* 0x000006100e0075b4 */ /* 0x0001e20008011000 */
[----:B------:R-:W-:Y:S01]  /*5d40*/  UIADD3 UR40, UR5, 0x3800, URZ ;  /* 0x0000380005287890 */ /* 0x000fe2000fffe03f */
[----:B-1----:R-:W-:Y:S01]  /*5d50*/  R2UR UR34, R34 ;  /* 0x00000000222272ca */ /* 0x002fe200000e0000 */
[----:B------:R1:W-:Y:S01]  /*5d60*/  UTMALDG.3D [UR8], [UR14], desc[UR6] ;  /* 0x000006080e0075b4 */ /* 0x0003e20008011000 */
[----:B------:R-:W-:Y:S01]  /*5d70*/  UIADD3 UR32, UR5, 0x3c00, URZ ;  /* 0x00003c0005207890 */ /* 0x000fe2000fffe03f */
[----:B--2---:R-:W-:Y:S01]  /*5d80*/  R2UR UR26, R35 ;  /* 0x00000000231a72ca */ /* 0x004fe200000e0000 */
[----:B------:R-:W-:-:S05]  /*5d90*/  UIADD3 UR24, UR5, 0x4000, URZ ;  /* 0x0000400005187890 */ /* 0x000fca000fffe03f */
[----:B------:R2:W-:Y:S01]  /*5da0*/  UTMALDG.3D [UR40], [UR14], desc[UR6] ;  /* 0x000006280e0075b4 */ /* 0x0005e20008011000 */
[----:B0-----:R-:W-:Y:S01]  /*5db0*/  R2UR UR18, R36 ;  /* 0x00000000241272ca */ /* 0x001fe200000e0000 */
[----:B------:R-:W-:Y:S02]  /*5dc0*/  UIADD3 UR16, UR5, 0x4400, URZ ;  /* 0x0000440005107890 */ /* 0x000fe4000fffe03f */
[----:B------:R2:W-:Y:S01]  /*5dd0*/  UTMALDG.3D [UR32], [UR14], desc[UR6] ;  /* 0x000006200e0075b4 */ /* 0x0005e20008011000 */
[----:B-1----:R-:W-:Y:S01]  /*5de0*/  R2UR UR11, R30 ;  /* 0x000000001e0b72ca */ /* 0x002fe200000e0000 */
[----:B------:R-:W-:Y:S01]  /*5df0*/  UIADD3 UR8, UR4, 0x24800, URZ ;  /* 0x0002480004087890 */ /* 0x000fe2000fffe03f */
[----:B------:R2:W-:Y:S01]  /*5e00*/  UTMALDG.3D [UR24], [UR14], desc[UR6] ;  /* 0x000006180e0075b4 */ /* 0x0005e20008011000 */
[----:B------:R-:W-:-:S06]  /*5e10*/  UMOV UR10, UR43 ;  /* 0x0000002b000a7c82 */ /* 0x000fcc0008000000 */
[----:B------:R2:W-:Y:S04]  /*5e20*/  UTMALDG.3D [UR16], [UR14], desc[UR6] ;  /* 0x000006100e0075b4 */ /* 0x0005e80008011000 */
[----:B------:R2:W-:Y:S02]  /*5e30*/  UTMALDG.3D [UR8], [UR22], desc[UR6] ;  /* 0x00000608160075b4 */ /* 0x0005e40008011000 */
[----:B--2---:R-:W-:Y:S05]  /*5e40*/  @P1 BRA `(.L_x_119) ;  /* 0xfffffff800581947 */ /* 0x004fea000383ffff */
.L_x_113:
[----:B------:R-:W-:Y:S05]  /*5e50*/  BSYNC B6 ;  /* 0x0000000000067941 */ /* 0x000fea0003800000 */
.L_x_112:
[----:B------:R-:W-:Y:S01]  /*5e60*/  LOP3.LUT P1, RZ, R24, 0xff, RZ, 0xc0, !PT ;  /* 0x000000ff18ff7812 */ /* 0x000fe2000782c0ff */
[----:B------:R-:W-:Y:S01]  /*5e70*/  IMAD.IADD R3, R25, 0x1, R28 ;  /* 0x0000000119037824 */ /* 0x000fe200078e021c */
[----:B------:R-:W-:Y:S01]  /*5e80*/  IADD3 R16, P2, R16, UR54, RZ ;  /* 0x0000003610107c10 */ /* 0x000fe2000ff5e0ff */
[----:B------:R-:W-:Y:S01]  /*5e90*/  ULDC.64 UR4, c[0x0][0x650] ;  /* 0x0001940000047ab9 */ /* 0x000fe20000000a00 */
[----:B------:R-:W-:Y:S01]  /*5ea0*/  BSSY B0, `(.L_x_120) ;  /* 0x000006a000007945 */ /* 0x000fe20003800000 */
[----:B------:R-:W-:Y:S01]  /*5eb0*/  IMAD.MOV.U32 R31, RZ, RZ, -0x1 ;  /* 0xffffffffff1f7424 */ /* 0x000fe200078e00ff */
[----:B------:R-:W-:Y:S01]  /*5ec0*/  ISETP.GT.U32.AND P0, PT, R3, 0x8, PT ;  /* 0x000000080300780c */ /* 0x000fe20003f04070 */
[----:B------:R-:W-:Y:S01]  /*5ed0*/  IMAD.MOV.U32 R30, RZ, RZ, -0x1 ;  /* 0xffffffffff1e7424 */ /* 0x000fe200078e00ff */
[----:B------:R-:W-:Y:S01]  /*5ee0*/  IADD3.X R17, R17, UR45, RZ, P2, !PT ;  /* 0x0000002d11117c10 */ /* 0x000fe200097fe4ff */
[----:B------:R-:W-:Y:S01]  /*5ef0*/  IMAD.MOV.U32 R29, RZ, RZ, -0x1 ;  /* 0xffffffffff1d7424 */ /* 0x000fe200078e00ff */
[----:B------:R-:W-:-:S02]  /*5f00*/  ISETP.LT.U32.AND P0, PT, R25, 0x9, P0 ;  /* 0x000000091900780c */ /* 0x000fc40000701070 */
[----:B------:R-:W-:Y:S01]  /*5f10*/  PRMT R24, RZ, 0x7610, R24 ;  /* 0x00007610ff187816 */ /* 0x000fe20000000018 */
[----:B------:R-:W0:Y:S01]  /*5f20*/  @P1 S2R R5, SR_CgaCtaId ;  /* 0x0000000000051919 */ /* 0x000e220000008800 */
[----:B------:R-:W-:-:S04]  /*5f30*/  @P1 MOV R0, 0x400 ;  /* 0x0000040000001802 */ /* 0x000fc80000000f00 */
[----:B0-----:R-:W-:Y:S01]  /*5f40*/  @P1 LEA R0, R5, R0, 0x18 ;  /* 0x0000000005001211 */ /* 0x001fe200078ec0ff */
[----:B------:R-:W-:-:S03]  /*5f50*/  IMAD.WIDE.U32 R4, R3, 0x38e38e39, RZ ;  /* 0x38e38e3903047825 */ /* 0x000fc600078e00ff */
[----:B------:R0:W-:Y:S01]  /*5f60*/  @P1 SYNCS.ARRIVE.TRANS64.A1T0 RZ, [R0+URZ+0xa8], RZ ;  /* 0x0000a8ff00ff19a7 */ /* 0x0001e2000810003f */
[----:B------:R-:W-:Y:S02]  /*5f70*/  ISETP.GE.U32.AND P1, PT, R25, 0x9, PT ;  /* 0x000000091900780c */ /* 0x000fe40003f26070 */
[----:B------:R-:W-:Y:S02]  /*5f80*/  SHF.R.U32.HI R4, RZ, 0x1, R5 ;  /* 0x00000001ff047819 */ /* 0x000fe40000011605 */
[----:B0-----:R-:W-:-:S03]  /*5f90*/  SEL R0, RZ, 0x1, !P0 ;  /* 0x00000001ff007807 */ /* 0x001fc60004000000 */
[----:B------:R-:W-:Y:S01]  /*5fa0*/  IMAD R28, R4, -0x9, R3 ;  /* 0xfffffff7041c7824 */ /* 0x000fe200078e0203 */
[----:B------:R-:W-:Y:S02]  /*5fb0*/  ISETP.GE.U32.AND P0, PT, R16, UR4, PT ;  /* 0x0000000410007c0c */ /* 0x000fe4000bf06070 */
[----:B------:R-:W-:Y:S02]  /*5fc0*/  LOP3.LUT R27, R27, R0, RZ, 0x3c, !PT ;  /* 0x000000001b1b7212 */ /* 0x000fe400078e3cff */
[----:B------:R-:W-:Y:S02]  /*5fd0*/  ISETP.GE.U32.AND.EX P0, PT, R17, UR5, PT, P0 ;  /* 0x0000000511007c0c */ /* 0x000fe4000bf06100 */
[----:B------:R-:W-:Y:S02]  /*5fe0*/  @P1 LOP3.LUT R27, R27, 0x1, R4, 0x78, !PT ;  /* 0x000000011b1b1812 */ /* 0x000fe400078e7804 */
[----:B------:R-:W-:-:S09]  /*5ff0*/  PRMT R0, RZ, 0x7610, R0 ;  /* 0x00007610ff007816 */ /* 0x000fd20000000000 */
[----:B------:R-:W-:Y:S05]  /*6000*/  @P0 BRA `(.L_x_121) ;  /* 0x00000004004c0947 */ /* 0x000fea0003800000 */
[----:B------:R-:W-:Y:S01]  /*6010*/  ULDC.64 UR4, c[0x0][0x628] ;  /* 0x00018a0000047ab9 */ /* 0x000fe20000000a00 */
[----:B------:R-:W0:Y:S01]  /*6020*/  S2R R10, SR_CTAID.X ;  /* 0x00000000000a7919 */ /* 0x000e220000002500 */
[----:B------:R-:W-:Y:S01]  /*6030*/  ISETP.NE.U32.AND P0, PT, RZ, UR4, PT ;  /* 0x00000004ff007c0c */ /* 0x000fe2000bf05070 */
[----:B------:R-:W-:Y:S01]  /*6040*/  ULDC UR7, c[0x0][0x630] ;  /* 0x00018c0000077ab9 */ /* 0x000fe20000000800 */
[----:B------:R-:W-:Y:S01]  /*6050*/  IMAD.MOV.U32 R4, RZ, RZ, R16 ;  /* 0x000000ffff047224 */ /* 0x000fe200078e0010 */
[----:B------:R-:W1:Y:S01]  /*6060*/  S2R R0, SR_CTAID.Y ;  /* 0x0000000000007919 */ /* 0x000e620000002600 */
[----:B------:R-:W-:Y:S01]  /*6070*/  ISETP.NE.AND.EX P0, PT, RZ, UR5, PT, P0 ;  /* 0x00000005ff007c0c */ /* 0x000fe2000bf05300 */
[----:B------:R-:W-:-:S12]  /*6080*/  IMAD.MOV.U32 R5, RZ, RZ, R17 ;  /* 0x000000ffff057224 */ /* 0x000fd800078e0011 */
[----:B------:R-:W-:Y:S05]  /*6090*/  @!P0 BRA `(.L_x_122) ;  /* 0x0000000000288947 */ /* 0x000fea0003800000 */
[----:B------:R-:W-:Y:S02]  /*60a0*/  ULDC UR6, c[0x0][0x634] ;  /* 0x00018d0000067ab9 */ /* 0x000fe40000000800 */
[----:B------:R-:W-:-:S05]  /*60b0*/  IADD3 R9, P0, R16, UR6, RZ ;  /* 0x0000000610097c10 */ /* 0x000fca000ff1e0ff */
[----:B------:R-:W-:-:S04]  /*60c0*/  IMAD.X R3, RZ, RZ, R17, P0 ;  /* 0x000000ffff037224 */ /* 0x000fc800000e0611 */
[----:B------:R-:W-:-:S04]  /*60d0*/  IMAD.WIDE.U32 R6, R3, UR4, RZ ;  /* 0x0000000403067c25 */ /* 0x000fc8000f8e00ff */
[----:B------:R-:W-:-:S04]  /*60e0*/  IMAD.WIDE.U32 R6, P0, R9, UR5, R6 ;  /* 0x0000000509067c25 */ /* 0x000fc8000f800006 */
[----:B------:R-:W-:-:S04]  /*60f0*/  IMAD.WIDE.U32 R8, R9, UR4, RZ ;  /* 0x0000000409087c25 */ /* 0x000fc8000f8e00ff */
[----:B------:R-:W-:Y:S01]  /*6100*/  IMAD.X R5, RZ, RZ, RZ, P0 ;  /* 0x000000ffff057224 */ /* 0x000fe200000e06ff */
[----:B------:R-:W-:Y:S01]  /*6110*/  IADD3 RZ, P0, R9, R6, RZ ;  /* 0x0000000609ff7210 */ /* 0x000fe20007f1e0ff */
[----:B------:R-:W-:-:S04]  /*6120*/  IMAD.MOV.U32 R4, RZ, RZ, R7 ;  /* 0x000000ffff047224 */ /* 0x000fc800078e0007 */
[----:B------:R-:W-:-:S08]  /*6130*/  IMAD.WIDE.U32.X R4, R3, UR5, R4, P0 ;  /* 0x0000000503047c25 */ /* 0x000fd000080e0404 */
.L_x_122:
[--C-:B------:R-:W-:Y:S01]  /*6140*/  SHF.R.U64 R29, R4, UR7, R5.reuse ;  /* 0x00000007041d7c19 */ /* 0x100fe20008001205 */
[----:B------:R-:W-:Y:S01]  /*6150*/  ULDC.64 UR4, c[0x0][0x620] ;  /* 0x0001880000047ab9 */ /* 0x000fe20000000a00 */
[----:B------:R-:W-:Y:S01]  /*6160*/  SHF.R.U32.HI R3, RZ, UR7, R5 ;  /* 0x00000007ff037c19 */ /* 0x000fe20008011605 */
[----:B------:R-:W2:Y:S01]  /*6170*/  LDC R15, c[0x0][0x144] ;  /* 0x00005100ff0f7b82 */ /* 0x000ea20000000800 */
[----:B------:R-:W-:Y:S01]  /*6180*/  IADD3 R6, P0, RZ, -R29, RZ ;  /* 0x8000001dff067210 */ /* 0x000fe20007f1e0ff */
[----:B------:R-:W-:Y:S01]  /*6190*/  ULDC.64 UR8, c[0x0][0x640] ;  /* 0x0001900000087ab9 */ /* 0x000fe20000000a00 */
[----:B0-----:R-:W-:Y:S01]  /*61a0*/  I2FP.F32.U32 R7, R10 ;  /* 0x0000000a00077245 */ /* 0x001fe20000201000 */
[----:B------:R-:W-:Y:S02]  /*61b0*/  ULDC UR6, c[0x0][0x608] ;  /* 0x0001820000067ab9 */ /* 0x000fe40000000800 */
[----:B------:R-:W-:Y:S01]  /*61c0*/  IMAD.X R3, RZ, RZ, ~R3, P0 ;  /* 0x000000ffff037224 */ /* 0x000fe200000e0e03 */
[----:B------:R-:W-:Y:S01]  /*61d0*/  ISETP.NE.U32.AND P0, PT, RZ, UR8, PT ;  /* 0x00000008ff007c0c */ /* 0x000fe2000bf05070 */
[----:B------:R-:W-:Y:S01]  /*61e0*/  IMAD.WIDE.U32 R4, R6, UR4, R16 ;  /* 0x0000000406047c25 */ /* 0x000fe2000f8e0010 */
[----:B------:R-:W0:Y:S02]  /*61f0*/  LDC R9, c[0x0][0x148] ;  /* 0x00005200ff097b82 */ /* 0x000e240000000800 */
[----:B------:R-:W-:Y:S01]  /*6200*/  ISETP.NE.AND.EX P0, PT, RZ, UR9, PT, P0 ;  /* 0x00000009ff007c0c */ /* 0x000fe2000bf05300 */
[----:B------:R-:W-:Y:S01]  /*6210*/  IMAD R3, R3, UR4, RZ ;  /* 0x0000000403037c24 */ /* 0x000fe2000f8e02ff */
[----:B------:R-:W-:-:S02]  /*6220*/  ULDC UR4, c[0x0][0x150] ;  /* 0x0000540000047ab9 */ /* 0x000fc40000000800 */
[----:B------:R-:W-:Y:S01]  /*6230*/  FMUL R7, R7, UR4 ;  /* 0x0000000407077c20 */ /* 0x000fe20008400000 */
[----:B------:R-:W-:Y:S01]  /*6240*/  IMAD R3, R6, UR5, R3 ;  /* 0x0000000506037c24 */ /* 0x000fe2000f8e0203 */
[----:B------:R-:W-:Y:S01]  /*6250*/  ULDC UR4, c[0x0][0x618] ;  /* 0x0001860000047ab9 */ /* 0x000fe20000000800 */
[----:B------:R-:W-:Y:S02]  /*6260*/  ULDC UR5, c[0x0][0x154] ;  /* 0x0000550000057ab9 */ /* 0x000fe40000000800 */
[----:B------:R-:W-:Y:S01]  /*6270*/  IMAD.IADD R5, R5, 0x1, R3 ;  /* 0x0000000105057824 */ /* 0x000fe200078e0203 */
[----:B------:R-:W3:Y:S04]  /*6280*/  F2I.U32.TRUNC.NTZ R7, R7 ;  /* 0x0000000700077305 */ /* 0x000ee8000020f000 */
[----:B------:R-:W-:-:S02]  /*6290*/  SHF.R.U64 R3, R4, UR4, R5 ;  /* 0x0000000404037c19 */ /* 0x000fc40008001205 */
[----:B-1----:R-:W-:-:S05]  /*62a0*/  I2FP.F32.U32 R4, R0 ;  /* 0x0000000000047245 */ /* 0x002fca0000201000 */
[----:B------:R-:W-:Y:S01]  /*62b0*/  FMUL R12, R4, UR5 ;  /* 0x00000005040c7c20 */ /* 0x000fe20008400000 */
[----:B------:R-:W-:Y:S01]  /*62c0*/  SHF.R.U32.HI R4, RZ, UR4, R5 ;  /* 0x00000004ff047c19 */ /* 0x000fe20008011605 */
[----:B------:R-:W-:Y:S01]  /*62d0*/  ULDC UR4, c[0x0][0x658] ;  /* 0x0001960000047ab9 */ /* 0x000fe20000000800 */
[----:B---3--:R-:W-:Y:S02]  /*62e0*/  IMAD.MOV R7, RZ, RZ, -R7 ;  /* 0x000000ffff077224 */ /* 0x008fe400078e0a07 */
[--C-:B------:R-:W-:Y:S01]  /*62f0*/  SHF.R.U64 R11, R3, UR6, R4.reuse ;  /* 0x00000006030b7c19 */ /* 0x100fe20008001204 */
[----:B------:R-:W1:Y:S01]  /*6300*/  F2I.U32.TRUNC.NTZ R12, R12 ;  /* 0x0000000c000c7305 */ /* 0x000e62000020f000 */
[----:B------:R-:W-:Y:S01]  /*6310*/  SHF.R.U32.HI R4, RZ, UR6, R4 ;  /* 0x00000006ff047c19 */ /* 0x000fe20008011604 */
[----:B--2---:R-:W-:-:S03]  /*6320*/  IMAD R10, R15, R7, R10 ;  /* 0x000000070f0a7224 */ /* 0x004fc600078e020a */
[--C-:B------:R-:W-:Y:S02]  /*6330*/  SHF.R.U64 R8, R11, UR4, R4.reuse ;  /* 0x000000040b087c19 */ /* 0x100fe40008001204 */
[----:B------:R-:W-:-:S03]  /*6340*/  SHF.R.U32.HI R13, RZ, UR4, R4 ;  /* 0x00000004ff0d7c19 */ /* 0x000fc60008011604 */
[----:B------:R-:W-:Y:S02]  /*6350*/  IMAD.MOV.U32 R4, RZ, RZ, R8 ;  /* 0x000000ffff047224 */ /* 0x000fe400078e0008 */
[----:B------:R-:W-:Y:S01]  /*6360*/  IMAD.MOV.U32 R5, RZ, RZ, R13 ;  /* 0x000000ffff057224 */ /* 0x000fe200078e000d */
[----:B01----:R-:W-:Y:S06]  /*6370*/  @!P0 BRA `(.L_x_123) ;  /* 0x0000000000288947 */ /* 0x003fec0003800000 */
[----:B------:R-:W-:Y:S02]  /*6380*/  ULDC UR4, c[0x0][0x64c] ;  /* 0x0001930000047ab9 */ /* 0x000fe40000000800 */
[----:B------:R-:W-:-:S05]  /*6390*/  IADD3 R5, P0, R8, UR4, RZ ;  /* 0x0000000408057c10 */ /* 0x000fca000ff1e0ff */
[----:B------:R-:W-:-:S04]  /*63a0*/  IMAD.X R13, RZ, RZ, R13, P0 ;  /* 0x000000ffff0d7224 */ /* 0x000fc800000e060d */
[----:B------:R-:W-:-:S04]  /*63b0*/  IMAD.WIDE.U32 R6, R13, UR8, RZ ;  /* 0x000000080d067c25 */ /* 0x000fc8000f8e00ff */
[----:B------:R-:W-:-:S04]  /*63c0*/  IMAD.WIDE.U32 R6, P0, R5, UR9, R6 ;  /* 0x0000000905067c25 */ /* 0x000fc8000f800006 */
[----:B------:R-:W-:-:S04]  /*63d0*/  IMAD.WIDE.U32 R4, R5, UR8, RZ ;  /* 0x0000000805047c25 */ /* 0x000fc8000f8e00ff */
[----:B------:R-:W-:Y:S01]  /*63e0*/  IMAD.MOV.U32 R4, RZ, RZ, R7 ;  /* 0x000000ffff047224 */ /* 0x000fe200078e0007 */
[----:B------:R-:W-:Y:S01]  /*63f0*/  IADD3 RZ, P1, R5, R6, RZ ;  /* 0x0000000605ff7210 */ /* 0x000fe20007f3e0ff */
[----:B------:R-:W-:-:S04]  /*6400*/  IMAD.X R5, RZ, RZ, RZ, P0 ;  /* 0x000000ffff057224 */ /* 0x000fc800000e06ff */
[----:B------:R-:W-:-:S08]  /*6410*/  IMAD.WIDE.U32.X R4, R13, UR9, R4, P1 ;  /* 0x000000090d047c25 */ /* 0x000fd000088e0404 */
.L_x_123:
[----:B------:R-:W-:Y:S01]  /*6420*/  ISETP.NE.AND P0, PT, R2, 0x1, PT ;  /* 0x000000010200780c */ /* 0x000fe20003f05270 */
[----:B------:R-:W-:Y:S01]  /*6430*/  ULDC UR4, c[0x0][0x648] ;  /* 0x0001920000047ab9 */ /* 0x000fe20000000800 */
[----:B------:R-:W-:Y:S01]  /*6440*/  LOP3.LUT R11, R11, UR38, RZ, 0xc0, !PT ;  /* 0x000000260b0b7c12 */ /* 0x000fe2000f8ec0ff */
[----:B------:R-:W-:Y:S01]  /*6450*/  IMAD.MOV R12, RZ, RZ, -R12 ;  /* 0x000000ffff0c7224 */ /* 0x000fe200078e0a0c */
[----:B------:R-:W-:Y:S01]  /*6460*/  SHF.R.U64 R4, R4, UR4, R5 ;  /* 0x0000000404047c19 */ /* 0x000fe20008001205 */
[----:B------:R-:W-:Y:S01]  /*6470*/  ULDC UR4, c[0x0][0x638] ;  /* 0x00018e0000047ab9 */ /* 0x000fe20000000800 */
[----:B------:R-:W-:Y:S01]  /*6480*/  LOP3.LUT R31, R3, UR39, RZ, 0xc0, !PT ;  /* 0x00000027031f7c12 */ /* 0x000fe2000f8ec0ff */
[----:B------:R-:W-:Y:S02]  /*6490*/  ULDC UR5, c[0x0][0x610] ;  /* 0x0001840000057ab9 */ /* 0x000fe40000000800 */
[----:B------:R-:W-:Y:S02]  /*64a0*/  IMAD.MOV R5, RZ, RZ, -R4 ;  /* 0x000000ffff057224 */ /* 0x000fe400078e0a04 */
[----:B------:R-:W-:-:S02]  /*64b0*/  IMAD R11, R4, UR37, R11 ;  /* 0x00000025040b7c24 */ /* 0x000fc4000f8e020b */
[----:B------:R-:W-:Y:S02]  /*64c0*/  @P0 IMAD R10, R9, R12, R0 ;  /* 0x0000000c090a0224 */ /* 0x000fe400078e0200 */
[----:B------:R-:W-:Y:S01]  /*64d0*/  IMAD R8, R5, UR4, R8 ;  /* 0x0000000405087c24 */ /* 0x000fe2000f8e0208 */
[----:B------:R-:W-:Y:S01]  /*64e0*/  ULDC UR4, c[0x0][0x600] ;  /* 0x0001800000047ab9 */ /* 0x000fe20000000800 */
[----:B------:R-:W-:Y:S02]  /*64f0*/  IMAD R10, R11, UR5, R10 ;  /* 0x000000050b0a7c24 */ /* 0x000fe4000f8e020a */
[----:B------:R-:W-:Y:S02]  /*6500*/  IMAD R31, R8, UR4, R31 ;  /* 0x00000004081f7c24 */ /* 0x000fe4000f8e021f */
[----:B------:R-:W-:-:S03]  /*6510*/  IMAD.MOV.U32 R0, RZ, RZ, 0x1 ;  /* 0x00000001ff007424 */ /* 0x000fc600078e00ff */
[----:B------:R-:W-:Y:S02]  /*6520*/  SEL R30, R31, R10, !P0 ;  /* 0x0000000a1f1e7207 */ /* 0x000fe40004000000 */
[----:B------:R-:W-:-:S07]  /*6530*/  SEL R31, R10, R31, !P0 ;  /* 0x0000001f0a1f7207 */ /* 0x000fce0004000000 */
.L_x_121:
[----:B------:R-:W-:Y:S05]  /*6540*/  BSYNC B0 ;  /* 0x0000000000007941 */ /* 0x000fea0003800000 */
.L_x_120:
[----:B------:R-:W-:-:S13]  /*6550*/  LOP3.LUT P0, RZ, R0, 0xff, RZ, 0xc0, !PT ;  /* 0x000000ff00ff7812 */ /* 0x000fda000780c0ff */
[----:B------:R-:W-:Y:S05]  /*6560*/  @P0 BRA `(.L_x_124) ;  /* 0xffffffec00780947 */ /* 0x000fea000383ffff */
[----:B------:R-:W-:Y:S05]  /*6570*/  BSYNC B7 ;  /* 0x0000000000077941 */ /* 0x000fea0003800000 */
.L_x_110:
[----:B------:R-:W-:-:S03]  /*6580*/  UMOV UR4, 0xffffffff ;  /* 0xffffffff00047882 */ /* 0x000fc60000000000 */
[----:B------:R-:W-:Y:S05]  /*6590*/  BRA.DIV UR4, `(.L_x_125) ;  /* 0x0000000604f87947 */ /* 0x000fea000b800000 */
[----:B------:R-:W-:-:S13]  /*65a0*/  ELECT P6, URZ, PT ;  /* 0x00000000003f782f */ /* 0x000fda00038c0000 */
.L_x_146:
[----:B------:R-:W-:Y:S04]  /*65b0*/  BSSY B0, `(.L_x_126) ;  /* 0x0000058000007945 */ /* 0x000fe80003800000 */
[----:B------:R-:W-:Y:S05]  /*65c0*/  @!P6 BRA `(.L_x_127) ;  /* 0x000000040058e947 */ /* 0x000fea0003800000 */
[----:B------:R-:W-:-:S04]  /*65d0*/  LOP3.LUT R19, R19, 0x2, RZ, 0xfc, !PT ;  /* 0x0000000213137812 */ /* 0x000fc800078efcff */
[----:B------:R-:W-:-:S13]  /*65e0*/  ISETP.NE.AND P0, PT, R19, 0x3, PT ;  /* 0x000000031300780c */ /* 0x000fda0003f05270 */
[----:B------:R-:W-:Y:S05]  /*65f0*/  @!P0 BRA `(.L_x_128) ;  /* 0x0000000000048947 */ /* 0x000fea0003800000 */
[----:B------:R-:W-:Y:S01]  /*6600*/  BPT.TRAP 0x1 ;  /* 0x000000040000795c */ /* 0x000fe20000300000 */
.L_x_128:
[----:B------:R-:W0:Y:S01]  /*6610*/  S2R R3, SR_CgaCtaId ;  /* 0x0000000000037919 */ /* 0x000e220000008800 */
[----:B------:R-:W-:Y:S02]  /*6620*/  MOV R0, 0x400 ;  /* 0x0000040000007802 */ /* 0x000fe40000000f00 */
[----:B------:R-:W-:Y:S02]  /*6630*/  SHF.L.U32 R2, R27, 0x1f, RZ ;  /* 0x0000001f1b027819 */ /* 0x000fe400000006ff */
[----:B0-----:R-:W-:-:S05]  /*6640*/  LEA R3, R3, R0, 0x18 ;  /* 0x0000000003037211 */ /* 0x001fca00078ec0ff */
[----:B------:R-:W-:-:S04]  /*6650*/  VIADD R3, R3, 0x48 ;  /* 0x0000004803037836 */ /* 0x000fc80000000000 */
[C---:B------:R-:W-:Y:S02]  /*6660*/  IMAD R5, R28.reuse, 0x8, R3 ;  /* 0x000000081c057824 */ /* 0x040fe400078e0203 */
[----:B------:R-:W-:Y:S02]  /*6670*/  VIADD R28, R28, 0x1 ;  /* 0x000000011c1c7836 */ /* 0x000fe40000000000 */
[----:B------:R-:W0:Y:S03]  /*6680*/  SYNCS.PHASECHK.TRANS64.TRYWAIT P0, [R5+URZ], R2 ;  /* 0x00000002050075a7 */ /* 0x000e26000800017f */
[----:B------:R-:W-:-:S04]  /*6690*/  ISETP.NE.AND P1, PT, R28, 0x9, PT ;  /* 0x000000091c00780c */ /* 0x000fc80003f25270 */
[----:B------:R-:W-:Y:S02]  /*66a0*/  SEL R0, RZ, 0x1, P1 ;  /* 0x00000001ff007807 */ /* 0x000fe40000800000 */
[----:B------:R-:W-:Y:S02]  /*66b0*/  SEL R28, R28, RZ, P1 ;  /* 0x000000ff1c1c7207 */ /* 0x000fe40000800000 */
[----:B------:R-:W-:-:S03]  /*66c0*/  LOP3.LUT R27, R27, R0, RZ, 0x3c, !PT ;  /* 0x000000001b1b7212 */ /* 0x000fc600078e3cff */
[----:B------:R-:W-:Y:S01]  /*66d0*/  IMAD R7, R28, 0x8, R3 ;  /* 0x000000081c077824 */ /* 0x000fe200078e0203 */
[----:B------:R-:W-:Y:S01]  /*66e0*/  SHF.L.U32 R4, R27, 0x1f, RZ ;  /* 0x0000001f1b047819 */ /* 0x000fe200000006ff */
[----:B0-----:R-:W-:Y:S06]  /*66f0*/  @!P0 BRA `(.L_x_129) ;  /* 0x0000000400c08947 */ /* 0x001fec0003800000 */
.L_x_147:
[----:B------:R-:W1:Y:S01]  /*6700*/  SYNCS.PHASECHK.TRANS64.TRYWAIT P0, [R7+URZ], R4 ;  /* 0x00000004070075a7 */ /* 0x000e62000800017f */
[----:B------:R-:W-:-:S05]  /*6710*/  VIADD R0, R28, 0x1 ;  /* 0x000000011c007836 */ /* 0x000fca0000000000 */
[----:B------:R-:W-:-:S04]  /*6720*/  ISETP.NE.AND P1, PT, R0, 0x9, PT ;  /* 0x000000090000780c */ /* 0x000fc80003f25270 */
[----:B0-----:R-:W-:Y:S02]  /*6730*/  SEL R2, RZ, 0x1, P1 ;  /* 0x00000001ff027807 */ /* 0x001fe40000800000 */
[----:B------:R-:W-:Y:S02]  /*6740*/  SEL R0, R0, RZ, P1 ;  /* 0x000000ff00007207 */ /* 0x000fe40000800000 */
[----:B------:R-:W-:-:S03]  /*6750*/  LOP3.LUT R27, R27, R2, RZ, 0x3c, !PT ;  /* 0x000000021b1b7212 */ /* 0x000fc600078e3cff */
[----:B------:R-:W-:Y:S01]  /*6760*/  IMAD R6, R0, 0x8, R3 ;  /* 0x0000000800067824 */ /* 0x000fe200078e0203 */
[----:B------:R-:W-:Y:S01]  /*6770*/  SHF.L.U32 R5, R27, 0x1f, RZ ;  /* 0x0000001f1b057819 */ /* 0x000fe200000006ff */
[----:B-1----:R-:W-:Y:S06]  /*6780*/  @!P0 BRA `(.L_x_130) ;  /* 0x0000000400b08947 */ /* 0x002fec0003800000 */
.L_x_148:
[----:B------:R-:W1:Y:S01]  /*6790*/  SYNCS.PHASECHK.TRANS64.TRYWAIT P0, [R6+URZ], R5 ;  /* 0x00000005060075a7 */ /* 0x000e62000800017f */
[----:B------:R-:W-:-:S05]  /*67a0*/  VIADD R0, R0, 0x1 ;  /* 0x0000000100007836 */ /* 0x000fca0000000000 */
[----:B------:R-:W-:-:S04]  /*67b0*/  ISETP.NE.AND P1, PT, R0, 0x9, PT ;  /* 0x000000090000780c */ /* 0x000fc80003f25270 */
[----:B------:R-:W-:Y:S02]  /*67c0*/  SEL R2, RZ, 0x1, P1 ;  /* 0x00000001ff027807 */ /* 0x000fe40000800000 */
[----:B------:R-:W-:Y:S02]  /*67d0*/  SEL R0, R0, RZ, P1 ;  /* 0x000000ff00007207 */ /* 0x000fe40000800000 */
[----:B------:R-:W-:-:S03]  /*67e0*/  LOP3.LUT R27, R27, R2, RZ, 0x3c, !PT ;  /* 0x000000021b1b7212 */ /* 0x000fc600078e3cff */
[----:B0-----:R-:W-:Y:S01]  /*67f0*/  IMAD R7, R0, 0x8, R3 ;  /* 0x0000000800077824 */ /* 0x001fe200078e0203 */
[----:B------:R-:W-:Y:S01]  /*6800*/  SHF.L.U32 R4, R27, 0x1f, RZ ;  /* 0x0000001f1b047819 */ /* 0x000fe200000006ff */
[----:B-1----:R-:W-:Y:S06]  /*6810*/  @!P0 BRA `(.L_x_131) ;  /* 0x0000000400a08947 */ /* 0x002fec0003800000 */
.L_x_149:
        /* <DEDUP_REMOVED lines=9> */
.L_x_150:
        /* <DEDUP_REMOVED lines=9> */
.L_x_151:
        /* <DEDUP_REMOVED lines=9> */
.L_x_152:
        /* <DEDUP_REMOVED lines=9> */
.L_x_153:
[----:B------:R-:W1:Y:S01]  /*6a60*/  SYNCS.PHASECHK.TRANS64.TRYWAIT P0, [R7+URZ], R4 ;  /* 0x00000004070075a7 */ /* 0x000e62000800017f */
[----:B------:R-:W-:-:S05]  /*6a70*/  VIADD R0, R0, 0x1 ;  /* 0x0000000100007836 */ /* 0x000fca0000000000 */
[----:B------:R-:W-:-:S04]  /*6a80*/  ISETP.NE.AND P1, PT, R0, 0x9, PT ;  /* 0x000000090000780c */ /* 0x000fc80003f25270 */
[----:B------:R-:W-:Y:S02]  /*6a90*/  SEL R2, RZ, 0x1, P1 ;  /* 0x00000001ff027807 */ /* 0x000fe40000800000 */
[----:B------:R-:W-:Y:S02]  /*6aa0*/  SEL R0, R0, RZ, P1 ;  /* 0x000000ff00007207 */ /* 0x000fe40000800000 */
[----:B------:R-:W-:Y:S01]  /*6ab0*/  LOP3.LUT R2, R27, R2, RZ, 0x3c, !PT ;  /* 0x000000021b027212 */ /* 0x000fe200078e3cff */
[----:B-1----:R-:W-:Y:S06]  /*6ac0*/  @!P0 BRA `(.L_x_136) ;  /* 0x0000000400588947 */ /* 0x002fec0003800000 */
.L_x_154:
[----:B------:R-:W-:Y:S01]  /*6ad0*/  IMAD R3, R0, 0x8, R3 ;  /* 0x0000000800037824 */ /* 0x000fe200078e0203 */
[----:B------:R-:W-:-:S07]  /*6ae0*/  SHF.L.U32 R0, R2, 0x1f, RZ ;  /* 0x0000001f02007819 */ /* 0x000fce00000006ff */
.L_x_137:
[----:B--2---:R2:W3:Y:S02]  /*6af0*/  SYNCS.PHASECHK.TRANS64.TRYWAIT P0, [R3+URZ], R0 ;  /* 0x00000000030075a7 */ /* 0x0044e4000800017f */
[----:B---3--:R-:W-:Y:S05]  /*6b00*/  @!P0 NANOSLEEP.SYNCS 0x989680 ;  /* 0x009896800000895d */ /* 0x008fea0003900000 */
[----:B------:R-:W3:Y:S02]  /*6b10*/  @!P0 SYNCS.PHASECHK.TRANS64 P0, [R3+URZ], R0 ;  /* 0x00000000030085a7 */ /* 0x000ee4000800007f */
[----:B---3--:R-:W-:Y:S05]  /*6b20*/  @!P0 BRA `(.L_x_137) ;  /* 0xfffffffc00f08947 */ /* 0x008fea000383ffff */
.L_x_127:
[----:B------:R-:W-:Y:S05]  /*6b30*/  BSYNC B0 ;  /* 0x0000000000007941 */ /* 0x000fea0003800000 */
.L_x_126:
[----:B------:R-:W-:Y:S05]  /*6b40*/  EXIT ;  /* 0x000000000000794d */ /* 0x000fea0003800000 */
.L_x_17:
[----:B------:R-:W-:Y:S02]  /*6b50*/  IMAD.MOV.U32 R12, RZ, RZ, RZ ;  /* 0x000000ffff0c7224 */ /* 0x000fe400078e00ff */
[----:B------:R-:W-:Y:S02]  /*6b60*/  IMAD.MOV.U32 R11, RZ, RZ, 0x1f ;  /* 0x0000001fff0b7424 */ /* 0x000fe400078e00ff */
[----:B------:R-:W-:-:S07]  /*6b70*/  IMAD.MOV.U32 R15, RZ, RZ, -0x1 ;  /* 0xffffffffff0f7424 */ /* 0x000fce00078e00ff */
[----:B01---5:R-:W-:Y:S05]  /*6b80*/  WARPSYNC.COLLECTIVE R15, `(.L_x_138) ;  /* 0x000000000f087348 */ /* 0x023fea0003c00000 */
[----:B------:R2:W3:Y:S02]  /*6b90*/  SHFL.IDX P6, R14, R13, R12, R11 ;  /* 0x0000000c0d0e7389 */ /* 0x0004e400000c000b */
[----:B0123-5:R-:W-:Y:S01]  /*6ba0*/  ENDCOLLECTIVE ;  /* 0x000000000000791b */ /* 0x02ffe20003800000 */
.L_x_138:
[----:B------:R-:W-:Y:S05]  /*6bb0*/  BRA `(.L_x_139) ;  /* 0xffffffa800047947 */ /* 0x000fea000383ffff */
.L_x_21:
[----:B---3--:R3:W4:Y:S02]  /*6bc0*/  SYNCS.PHASECHK.TRANS64.TRYWAIT P1, [R3+URZ], R0 ;  /* 0x00000000030075a7 */ /* 0x008724000802017f */
[----:B----4-:R-:W-:Y:S05]  /*6bd0*/  @!P1 NANOSLEEP.SYNCS 0x989680 ;  /* 0x009896800000995d */ /* 0x010fea0003900000 */
[----:B------:R-:W4:Y:S02]  /*6be0*/  @!P1 SYNCS.PHASECHK.TRANS64 P1, [R3+URZ], R0 ;  /* 0x00000000030095a7 */ /* 0x000f24000802007f */
[----:B----4-:R-:W-:Y:S05]  /*6bf0*/  @!P1 BRA `(.L_x_21) ;  /* 0xfffffffc00f09947 */ /* 0x010fea000383ffff */
[----:B------:R-:W-:Y:S05]  /*6c00*/  BRA `(.L_x_20) ;  /* 0xffffffa800207947 */ /* 0x000fea000383ffff */
.L_x_26:
[----:B0-----:R0:W1:Y:S02]  /*6c10*/  SYNCS.PHASECHK.TRANS64.TRYWAIT P1, [R3+URZ], R14 ;  /* 0x0000000e030075a7 */ /* 0x001064000802017f */
[----:B-1----:R-:W-:Y:S05]  /*6c20*/  @!P1 NANOSLEEP.SYNCS 0x989680 ;  /* 0x009896800000995d */ /* 0x002fea0003900000 */
[----:B------:R-:W1:Y:S02]  /*6c30*/  @!P1 SYNCS.PHASECHK.TRANS64 P1, [R3+URZ], R14 ;  /* 0x0000000e030095a7 */ /* 0x000e64000802007f */
[----:B-1----:R-:W-:Y:S05]  /*6c40*/  @!P1 BRA `(.L_x_26) ;  /* 0xfffffffc00f09947 */ /* 0x002fea000383ffff */
[----:B------:R-:W-:Y:S05]  /*6c50*/  BRA `(.L_x_25) ;  /* 0xffffffac00647947 */ /* 0x000fea000383ffff */
.L_x_34:
[----:B0-----:R0:W1:Y:S02]  /*6c60*/  SYNCS.PHASECHK.TRANS64.TRYWAIT P1, [R11+URZ], R20 ;  /* 0x000000140b0075a7 */ /* 0x001064000802017f */
[----:B-1----:R-:W-:Y:S05]  /*6c70*/  @!P1 NANOSLEEP.SYNCS 0x989680 ;  /* 0x009896800000995d */ /* 0x002fea0003900000 */
[----:B------:R-:W1:Y:S02]  /*6c80*/  @!P1 SYNCS.PHASECHK.TRANS64 P1, [R11+URZ], R20 ;  /* 0x000000140b0095a7 */ /* 0x000e64000802007f */
[----:B-1----:R-:W-:Y:S05]  /*6c90*/  @!P1 BRA `(.L_x_34) ;  /* 0xfffffffc00f09947 */ /* 0x002fea000383ffff */
[----:B------:R-:W-:Y:S05]  /*6ca0*/  BRA `(.L_x_33) ;  /* 0xffffffb000d87947 */ /* 0x000fea000383ffff */
.L_x_111:
[----:B------:R-:W-:Y:S01]  /*6cb0*/  BSSY B0, `(.L_x_140) ;  /* 0x0000006000007945 */ /* 0x000fe20003800000 */
[----:B------:R-:W-:-:S07]  /*6cc0*/  IMAD.MOV.U32 R15, RZ, RZ, -0x1 ;  /* 0xffffffffff0f7424 */ /* 0x000fce00078e00ff */
[----:B------:R-:W-:Y:S05]  /*6cd0*/  WARPSYNC.COLLECTIVE R15, `(.L_x_141) ;  /* 0x000000000f0c7348 */ /* 0x000fea0003c00000 */
[----:B------:R-:W-:Y:S02]  /*6ce0*/  ELECT P6, UR62, PT ;  /* 0x00000000003e782f */ /* 0x000fe400038c0000 */
[----:B------:R-:W-:Y:S01]  /*6cf0*/  MOV R14, UR62 ;  /* 0x0000003e000e7c02 */ /* 0x000fe20008000f00 */
[----:B------:R-:W-:Y:S10]  /*6d00*/  ENDCOLLECTIVE ;  /* 0x000000000000791b */ /* 0x000ff40003800000 */
.L_x_141:
[----:B------:R-:W-:Y:S05]  /*6d10*/  BSYNC B0 ;  /* 0x0000000000007941 */ /* 0x000fea0003800000 */
.L_x_140:
[----:B------:R-:W-:Y:S05]  /*6d20*/  BRA `(.L_x_142) ;  /* 0xffffffe400947947 */ /* 0x000fea000383ffff */
.L_x_116:
[----:B0-----:R0:W1:Y:S02]  /*6d30*/  SYNCS.PHASECHK.TRANS64.TRYWAIT P0, [R4+URZ+0x48], R37 ;  /* 0x00004825040075a7 */ /* 0x001064000800017f */
[----:B-1----:R-:W-:Y:S05]  /*6d40*/  @!P0 NANOSLEEP.SYNCS 0x989680 ;  /* 0x009896800000895d */ /* 0x002fea0003900000 */
[----:B------:R-:W1:Y:S02]  /*6d50*/  @!P0 SYNCS.PHASECHK.TRANS64 P0, [R4+URZ+0x48], R37 ;  /* 0x00004825040085a7 */ /* 0x000e64000800007f */
[----:B-1----:R-:W-:Y:S05]  /*6d60*/  @!P0 BRA `(.L_x_116) ;  /* 0xfffffffc00f08947 */ /* 0x002fea000383ffff */
[----:B------:R-:W-:Y:S05]  /*6d70*/  BRA `(.L_x_143) ;  /* 0xffffffe8009c7947 */ /* 0x000fea000383ffff */
.L_x_125:
[----:B------:R-:W-:Y:S01]  /*6d80*/  BSSY B0, `(.L_x_144) ;  /* 0x0000006000007945 */ /* 0x000fe20003800000 */
[----:B------:R-:W-:-:S07]  /*6d90*/  IMAD.MOV.U32 R15, RZ, RZ, -0x1 ;  /* 0xffffffffff0f7424 */ /* 0x000fce00078e00ff */
[----:B------:R-:W-:Y:S05]  /*6da0*/  WARPSYNC.COLLECTIVE R15, `(.L_x_145) ;  /* 0x000000000f0c7348 */ /* 0x000fea0003c00000 */
[----:B------:R-:W-:Y:S02]  /*6db0*/  ELECT P6, UR62, PT ;  /* 0x00000000003e782f */ /* 0x000fe400038c0000 */
[----:B------:R-:W-:Y:S01]  /*6dc0*/  MOV R14, UR62 ;  /* 0x0000003e000e7c02 */ /* 0x000fe20008000f00 */
[----:B------:R-:W-:Y:S10]  /*6dd0*/  ENDCOLLECTIVE ;  /* 0x000000000000791b */ /* 0x000ff40003800000 */
.L_x_145:
[----:B------:R-:W-:Y:S05]  /*6de0*/  BSYNC B0 ;  /* 0x0000000000007941 */ /* 0x000fea0003800000 */
.L_x_144:
[----:B------:R-:W-:Y:S05]  /*6df0*/  BRA `(.L_x_146) ;  /* 0xfffffff400ec7947 */ /* 0x000fea000383ffff */
.L_x_129:
[----:B0-----:R0:W1:Y:S02]  /*6e00*/  SYNCS.PHASECHK.TRANS64.TRYWAIT P0, [R5+URZ], R2 ;  /* 0x00000002050075a7 */ /* 0x001064000800017f */
[----:B-1----:R-:W-:Y:S05]  /*6e10*/  @!P0 NANOSLEEP.SYNCS 0x989680 ;  /* 0x009896800000895d */ /* 0x002fea0003900000 */
[----:B------:R-:W1:Y:S02]  /*6e20*/  @!P0 SYNCS.PHASECHK.TRANS64 P0, [R5+URZ], R2 ;  /* 0x00000002050085a7 */ /* 0x000e64000800007f */
[----:B-1----:R-:W-:Y:S05]  /*6e30*/  @!P0 BRA `(.L_x_129) ;  /* 0xfffffffc00f08947 */ /* 0x002fea000383ffff */
[----:B------:R-:W-:Y:S05]  /*6e40*/  BRA `(.L_x_147) ;  /* 0xfffffff8002c7947 */ /* 0x000fea000383ffff */
.L_x_130:
[----:B0-----:R0:W1:Y:S02]  /*6e50*/  SYNCS.PHASECHK.TRANS64.TRYWAIT P0, [R7+URZ], R4 ;  /* 0x00000004070075a7 */ /* 0x001064000800017f */
[----:B-1----:R-:W-:Y:S05]  /*6e60*/  @!P0 NANOSLEEP.SYNCS 0x989680 ;  /* 0x009896800000895d */ /* 0x002fea0003900000 */
[----:B------:R-:W1:Y:S02]  /*6e70*/  @!P0 SYNCS.PHASECHK.TRANS64 P0, [R7+URZ], R4 ;  /* 0x00000004070085a7 */ /* 0x000e64000800007f */
[----:B-1----:R-:W-:Y:S05]  /*6e80*/  @!P0 BRA `(.L_x_130) ;  /* 0xfffffffc00f08947 */ /* 0x002fea000383ffff */
[----:B------:R-:W-:Y:S05]  /*6e90*/  BRA `(.L_x_148) ;  /* 0xfffffff8003c7947 */ /* 0x000fea000383ffff */
.L_x_131:
[----:B0-----:R0:W1:Y:S02]  /*6ea0*/  SYNCS.PHASECHK.TRANS64.TRYWAIT P0, [R6+URZ], R5 ;  /* 0x00000005060075a7 */ /* 0x001064000800017f */
[----:B-1----:R-:W-:Y:S05]  /*6eb0*/  @!P0 NANOSLEEP.SYNCS 0x989680 ;  /* 0x009896800000895d */ /* 0x002fea0003900000 */
[----:B------:R-:W1:Y:S02]  /*6ec0*/  @!P0 SYNCS.PHASECHK.TRANS64 P0, [R6+URZ], R5 ;  /* 0x00000005060085a7 */ /* 0x000e64000800007f */
[----:B-1----:R-:W-:Y:S05]  /*6ed0*/  @!P0 BRA `(.L_x_131) ;  /* 0xfffffffc00f08947 */ /* 0x002fea000383ffff */
[----:B------:R-:W-:Y:S05]  /*6ee0*/  BRA `(.L_x_149) ;  /* 0xfffffff8004c7947 */ /* 0x000fea000383ffff */
.L_x_132:
[----:B0-----:R0:W1:Y:S02]  /*6ef0*/  SYNCS.PHASECHK.TRANS64.TRYWAIT P0, [R7+URZ], R4 ;  /* 0x00000004070075a7 */ /* 0x001064000800017f */
[----:B-1----:R-:W-:Y:S05]  /*6f00*/  @!P0 NANOSLEEP.SYNCS 0x989680 ;  /* 0x009896800000895d */ /* 0x002fea0003900000 */
[----:B------:R-:W1:Y:S02]  /*6f10*/  @!P0 SYNCS.PHASECHK.TRANS64 P0, [R7+URZ], R4 ;  /* 0x00000004070085a7 */ /* 0x000e64000800007f */
[----:B-1----:R-:W-:Y:S05]  /*6f20*/  @!P0 BRA `(.L_x_132) ;  /* 0xfffffffc00f08947 */ /* 0x002fea000383ffff */
[----:B------:R-:W-:Y:S05]  /*6f30*/  BRA `(.L_x_150) ;  /* 0xfffffff8005c7947 */ /* 0x000fea000383ffff */
.L_x_133:
[----:B0-----:R0:W1:Y:S02]  /*6f40*/  SYNCS.PHASECHK.TRANS64.TRYWAIT P0, [R6+URZ], R5 ;  /* 0x00000005060075a7 */ /* 0x001064000800017f */
[----:B-1----:R-:W-:Y:S05]  /*6f50*/  @!P0 NANOSLEEP.SYNCS 0x989680 ;  /* 0x009896800000895d */ /* 0x002fea0003900000 */
[----:B------:R-:W1:Y:S02]  /*6f60*/  @!P0 SYNCS.PHASECHK.TRANS64 P0, [R6+URZ], R5 ;  /* 0x00000005060085a7 */ /* 0x000e64000800007f */
[----:B-1----:R-:W-:Y:S05]  /*6f70*/  @!P0 BRA `(.L_x_133) ;  /* 0xfffffffc00f08947 */ /* 0x002fea000383ffff */
[----:B------:R-:W-:Y:S05]  /*6f80*/  BRA `(.L_x_151) ;  /* 0xfffffff8006c7947 */ /* 0x000fea000383ffff */
.L_x_134:
[----:B0-----:R0:W1:Y:S02]  /*6f90*/  SYNCS.PHASECHK.TRANS64.TRYWAIT P0, [R7+URZ], R4 ;  /* 0x00000004070075a7 */ /* 0x001064000800017f */
[----:B-1----:R-:W-:Y:S05]  /*6fa0*/  @!P0 NANOSLEEP.SYNCS 0x989680 ;  /* 0x009896800000895d */ /* 0x002fea0003900000 */
[----:B------:R-:W1:Y:S02]  /*6fb0*/  @!P0 SYNCS.PHASECHK.TRANS64 P0, [R7+URZ], R4 ;  /* 0x00000004070085a7 */ /* 0x000e64000800007f */
[----:B-1----:R-:W-:Y:S05]  /*6fc0*/  @!P0 BRA `(.L_x_134) ;  /* 0xfffffffc00f08947 */ /* 0x002fea000383ffff */
[----:B------:R-:W-:Y:S05]  /*6fd0*/  BRA `(.L_x_152) ;  /* 0xfffffff8007c7947 */ /* 0x000fea000383ffff */
.L_x_135:
[----:B0-----:R0:W1:Y:S02]  /*6fe0*/  SYNCS.PHASECHK.TRANS64.TRYWAIT P0, [R6+URZ], R5 ;  /* 0x00000005060075a7 */ /* 0x001064000800017f */
[----:B-1----:R-:W-:Y:S05]  /*6ff0*/  @!P0 NANOSLEEP.SYNCS 0x989680 ;  /* 0x009896800000895d */ /* 0x002fea0003900000 */
[----:B------:R-:W1:Y:S02]  /*7000*/  @!P0 SYNCS.PHASECHK.TRANS64 P0, [R6+URZ], R5 ;  /* 0x00000005060085a7 */ /* 0x000e64000800007f */
[----:B-1----:R-:W-:Y:S05]  /*7010*/  @!P0 BRA `(.L_x_135) ;  /* 0xfffffffc00f08947 */ /* 0x002fea000383ffff */
[----:B------:R-:W-:Y:S05]  /*7020*/  BRA `(.L_x_153) ;  /* 0xfffffff8008c7947 */ /* 0x000fea000383ffff */
.L_x_136:
[----:B-1----:R1:W2:Y:S02]  /*7030*/  SYNCS.PHASECHK.TRANS64.TRYWAIT P0, [R7+URZ], R4 ;  /* 0x00000004070075a7 */ /* 0x0022a4000800017f */
[----:B--2---:R-:W-:Y:S05]  /*7040*/  @!P0 NANOSLEEP.SYNCS 0x989680 ;  /* 0x009896800000895d */ /* 0x004fea0003900000 */
[----:B------:R-:W2:Y:S02]  /*7050*/  @!P0 SYNCS.PHASECHK.TRANS64 P0, [R7+URZ], R4 ;  /* 0x00000004070085a7 */ /* 0x000ea4000800007f */
[----:B--2---:R-:W-:Y:S05]  /*7060*/  @!P0 BRA `(.L_x_136) ;  /* 0xfffffffc00f08947 */ /* 0x004fea000383ffff */
[----:B------:R-:W-:Y:S05]  /*7070*/  BRA `(.L_x_154) ;  /* 0xfffffff800947947 */ /* 0x000fea000383ffff */
.L_x_155:
[----:B------:R-:W-:-:S00]  /*7080*/  BRA `(.L_x_155) ;  /* 0xfffffffc00fc7947 */ /* 0x000fc0000383ffff */
[----:B------:R-:W-:-:S00]  /*7090*/  NOP ;  /* 0x0000000000007918 */ /* 0x000fc00000000000 */
        /* <DEDUP_REMOVED lines=14> */
.L_x_156:


//--------------------- .nv.global.init           --------------------------
	.section	.nv.global.init,"aw",@progbits
.nv.global.init:
	.type		$str$24,@object
	.size		$str$24,($str$25 - $str$24)
$str$24:
        /*0000*/ 	.byte	0x28, 0x61, 0x64, 0x64, 0x72, 0x65, 0x73, 0x73, 0x20, 0x26, 0x20, 0x6d, 0x61, 0x73, 0x6b, 0x29
        /*0010*/ 	.byte	0x20, 0x3d, 0x3d, 0x20, 0x30, 0x00
	.type		$str$25,@object
	.size		$str$25,(__unnamed_1 - $str$25)
$str$25:
        /*0016*/ 	.byte	0x2f, 0x74, 0x6d, 0x70, 0x2f, 0x63, 0x75, 0x74, 0x6c, 0x61, 0x73, 0x73, 0x5f, 0x73, 0x77, 0x65
        /*0026*/ 	.byte	0x65, 0x70, 0x5f, 0x73, 0x72, 0x63, 0x2f, 0x69, 0x6e, 0x63, 0x6c, 0x75, 0x64, 0x65, 0x2f, 0x63
        /*0036*/ 	.byte	0x75, 0x74, 0x65, 0x2f, 0x70, 0x6f, 0x69, 0x6e, 0x74, 0x65, 0x72, 0x5f, 0x66, 0x6c, 0x61, 0x67
        /*0046*/ 	.byte	0x67, 0x65, 0x64, 0x2e, 0x68, 0x70, 0x70, 0x00
	.type		__unnamed_1,@object
	.size		__unnamed_1,(__unnamed_2 - __unnamed_1)
__unnamed_1:
        /*004e*/ 	.byte	0x61, 0x75, 0x74, 0x6f, 0x20, 0x63, 0x75, 0x74, 0x65, 0x3a, 0x3a, 0x61, 0x73, 0x5f, 0x70, 0x6f
        /* <DEDUP_REMOVED lines=27> */
        /*020e*/ 	.byte	0x34, 0x30, 0x39, 0x36, 0x3e, 0x3e, 0x3e, 0x3e, 0x3e, 0x20, 0x26, 0x5d, 0x00
	.type		__unnamed_2,@object
	.size		__unnamed_2,(.L_1 - __unnamed_2)
__unnamed_2:
        /* <DEDUP_REMOVED lines=29> */
.L_1:


//--------------------- .nv.shared._ZN7cutlass13device_kernelINS_4gemm6kernel13GemmUniversalIN4cute5tupleIJiiiiEEENS1_10collective13CollectiveMmaINS1_39MainloopSm90TmaGmmaRmemAWarpSpecializedILi9ENS5_IJNS4_1CILi1EEESB_SB_EEENS1_35KernelTmaWarpSpecializedCooperativeEEENS5_IJNSA_ILi128EEENSA_ILi64EEENSA_ILi32EEEEEEfNS5_IJSB_llEEEfNS5_IJlSB_lEEENS4_8TiledMMAINS4_8MMA_AtomIJNS4_4SM904GMMA29MMA_64x64x8_F32TF32TF32_RS_TNILNSO_7ScaleInE1ELSQ_1EEEEEENS4_6LayoutINS5_IJNSA_ILi2EEESB_SB_EEENS5_IJSB_NSA_ILi0EEESW_EEEEENS5_IJNS4_10UnderscoreESZ_SZ_EEEEENS4_13SM90_TMA_LOADENS4_14ComposedLayoutINS4_7SwizzleILi1ELi4ELi3EEENS4_18smem_ptr_flag_bitsILi32EEENST_INS5_IJNSA_ILi8EEES18_EEENS5_IJSB_S18_EEEEEEENS4_9Copy_AtomIJNS4_39AutoVectorizingCopyWithAssumedAlignmentILi128EEEfEEENS4_8identityES12_NS13_INS14_ILi3ELi4ELi3EEES17_NST_INS5_IJS18_SH_EEENS5_IJSH_SB_EEEEEEEvS1H_EENS_8epilogue10collective6detail29Sm90TmaWarpSpecializedAdapterINS1P_15DefaultEpilogueIfSK_SK_NS1O_6thread17LinearCombinationIfLi1EffLNS1T_9ScaleType4KindE0ELNS_15FloatRoundStyleE2EfEENS1_15EpilogueDefaultEEEEEvvEEEEvNT_6ParamsE --------------------------
	.section	.nv.shared._ZN7cutlass13device_kernelINS_4gemm6kernel13GemmUniversalIN4cute5tupleIJiiiiEEENS1_10collective13CollectiveMmaINS1_39MainloopSm90TmaGmmaRmemAWarpSpecializedILi9ENS5_IJNS4_1CILi1EEESB_SB_EEENS1_35KernelTmaWarpSpecializedCooperativeEEENS5_IJNSA_ILi128EEENSA_ILi64EEENSA_ILi32EEEEEEfNS5_IJSB_llEEEfNS5_IJlSB_lEEENS4_8TiledMMAINS4_8MMA_AtomIJNS4_4SM904GMMA29MMA_64x64x8_F32TF32TF32_RS_TNILNSO_7ScaleInE1ELSQ_1EEEEEENS4_6LayoutINS5_IJNSA_ILi2EEESB_SB_EEENS5_IJSB_NSA_ILi0EEESW_EEEEENS5_IJNS4_10UnderscoreESZ_SZ_EEEEENS4_13SM90_TMA_LOADENS4_14ComposedLayoutINS4_7SwizzleILi1ELi4ELi3EEENS4_18smem_ptr_flag_bitsILi32EEENST_INS5_IJNSA_ILi8EEES18_EEENS5_IJSB_S18_EEEEEEENS4_9Copy_AtomIJNS4_39AutoVectorizingCopyWithAssumedAlignmentILi128EEEfEEENS4_8identityES12_NS13_INS14_ILi3ELi4ELi3EEES17_NST_INS5_IJS18_SH_EEENS5_IJSH_SB_EEEEEEEvS1H_EENS_8epilogue10collective6detail29Sm90TmaWarpSpecializedAdapterINS1P_15DefaultEpilogueIfSK_SK_NS1O_6thread17LinearCombinationIfLi1EffLNS1T_9ScaleType4KindE0ELNS_15FloatRoundStyleE2EfEENS1_15EpilogueDefaultEEEEEvvEEEEvNT_6ParamsE,"aw",@nobits
	.sectionflags	@""
	.align	16
	.zero		1024


//--------------------- .nv.shared.reserved.0     --------------------------
	.section	.nv.shared.reserved.0,"aw",@nobits
	.weak		__nv_reservedSMEM_offset_0_alias
	.size		__nv_reservedSMEM_offset_0_alias, 0, 0
	.other		__nv_reservedSMEM_offset_0_alias,@"STO_CUDA_RESERVED_SHARED STV_DEFAULT"
__nv_reservedSMEM_offset_0_alias:
	.zero		0


//--------------------- .nv.global                --------------------------
	.section	.nv.global,"aw",@nobits
.nv.global:
	.type		_ZN40_INTERNAL_44e72622_4_k_cu_ed262a29_358324cute1_E,@object
	.size		_ZN40_INTERNAL_44e72622_4_k_cu_ed262a29_358324cute1_E,(_ZN40_INTERNAL_44e72622_4_k_cu_ed262a29_358324cuda3std3__45__cpo6cbeginE - _ZN40_INTERNAL_44e72622_4_k_cu_ed262a29_358324cute1_E)
_ZN40_INTERNAL_44e72622_4_k_cu_ed262a29_358324cute1_E:
	.zero		1
	.type		_ZN40_INTERNAL_44e72622_4_k_cu_ed262a29_358324cuda3std3__45__cpo6cbeginE,@object
	.size		_ZN40_INTERNAL_44e72622_4_k_cu_ed262a29_358324cuda3std3__45__cpo6cbeginE,(_ZN40_INTERNAL_44e72622_4_k_cu_ed262a29_358324cuda3std3__48in_placeE - _ZN40_INTERNAL_44e72622_4_k_cu_ed262a29_358324cuda3std3__45__cpo6cbeginE)
_ZN40_INTERNAL_44e72622_4_k_cu_ed262a29_358324cuda3std3__45__cpo6cbeginE:
	.zero		1
	.type		_ZN40_INTERNAL_44e72622_4_k_cu_ed262a29_358324cuda3std3__48in_placeE,@object
	.size		_ZN40_INTERNAL_44e72622_4_k_cu_ed262a29_358324cuda3std3__48in_placeE,(_ZN40_INTERNAL_44e72622_4_k_cu_ed262a29_358324cuda3std6ranges3__45__cpo9iter_moveE - _ZN40_INTERNAL_44e72622_4_k_cu_ed262a29_358324cuda3std3__48in_placeE)
_ZN40_INTERNAL_44e72622_4_k_cu_ed262a29_358324cuda3std3__48in_placeE:
	.zero		1
	.type		_ZN40_INTERNAL_44e72622_4_k_cu_ed262a29_358324cuda3std6ranges3__45__cpo9iter_moveE,@object
	.size		_ZN40_INTERNAL_44e72622_4_k_cu_ed262a29_358324cuda3std6ranges3__45__cpo9iter_moveE,(_ZN40_INTERNAL_44e72622_4_k_cu_ed262a29_358324cuda3std3__45__cpo5beginE - _ZN40_INTERNAL_44e72622_4_k_cu_ed262a29_358324cuda3std6ranges3__45__cpo9iter_moveE)
_ZN40_INTERNAL_44e72622_4_k_cu_ed262a29_358324cuda3std6ranges3__45__cpo9iter_moveE:
	.zero		1
	.type		_ZN40_INTERNAL_44e72622_4_k_cu_ed262a29_358324cuda3std3__45__cpo5beginE,@object
	.size		_ZN40_INTERNAL_44e72622_4_k_cu_ed262a29_358324cuda3std3__45__cpo5beginE,(_ZN40_INTERNAL_44e72622_4_k_cu_ed262a29_358324cuda3std3__442_GLOBAL__N__44e72622_4_k_cu_ed262a29_358326ignoreE - _ZN40_INTERNAL_44e72622_4_k_cu_ed262a29_358324cuda3std3__45__cpo5beginE)
_ZN40_INTERNAL_44e72622_4_k_cu_ed262a29_358324cuda3std3__45__cpo5beginE:
	.zero		1
	.type		_ZN40_INTERNAL_44e72622_4_k_cu_ed262a29_358324cuda3std3__442_GLOBAL__N__44e72622_4_k_cu_ed262a29_358326ignoreE,@object
	.size		_ZN40_INTERNAL_44e72622_4_k_cu_ed262a29_358324cuda3std3__442_GLOBAL__N__44e72622_4_k_cu_ed262a29_358326ignoreE,(_ZN40_INTERNAL_44e72622_4_k_cu_ed262a29_358324cute7productE - _ZN40_INTERNAL_44e72622_4_k_cu_ed262a29_358324cuda3std3__442_GLOBAL__N__44e72622_4_k_cu_ed262a29_358326ignoreE)
_ZN40_INTERNAL_44e72622_4_k_cu_ed262a29_358324cuda3std3__442_GLOBAL__N__44e72622_4_k_cu_ed262a29_358326ignoreE:
	.zero		1
	.type		_ZN40_INTERNAL_44e72622_4_k_cu_ed262a29_358324cute7productE,@object
	.size		_ZN40_INTERNAL_44e72622_4_k_cu_ed262a29_358324cute7productE,(_ZN40_INTERNAL_44e72622_4_k_cu_ed262a29_358324cuda3std3__45__cpo3endE - _ZN40_INTERNAL_44e72622_4_k_cu_ed262a29_358324cute7productE)
_ZN40_INTERNAL_44e72622_4_k_cu_ed262a29_358324cute7productE:
	.zero		1
	.type		_ZN40_INTERNAL_44e72622_4_k_cu_ed262a29_358324cuda3std3__45__cpo3endE,@object
	.size		_ZN40_INTERNAL_44e72622_4_k_cu_ed262a29_358324cuda3std3__45__cpo3endE,(_ZN40_INTERNAL_44e72622_4_k_cu_ed262a29_358324cuda3std3__419piecewise_constructE - _ZN40_INTERNAL_44e72622_4_k_cu_ed262a29_358324cuda3std3__45__cpo3endE)
_ZN40_INTERNAL_44e72622_4_k_cu_ed262a29_358324cuda3std3__45__cpo3endE:
	.zero		1
	.type		_ZN40_INTERNAL_44e72622_4_k_cu_ed262a29_358324cuda3std3__419piecewise_constructE,@object
	.size		_ZN40_INTERNAL_44e72622_4_k_cu_ed262a29_358324cuda3std3__419piecewise_constructE,(_ZN40_INTERNAL_44e72622_4_k_cu_ed262a29_358324cuda3std3__45__cpo4cendE - _ZN40_INTERNAL_44e72622_4_k_cu_ed262a29_358324cuda3std3__419piecewise_constructE)
_ZN40_INTERNAL_44e72622_4_k_cu_ed262a29_358324cuda3std3__419piecewise_constructE:
	.zero		1
	.type		_ZN40_INTERNAL_44e72622_4_k_cu_ed262a29_358324cuda3std3__45__cpo4cendE,@object
	.size		_ZN40_INTERNAL_44e72622_4_k_cu_ed262a29_358324cuda3std3__45__cpo4cendE,(_ZN40_INTERNAL_44e72622_4_k_cu_ed262a29_358324cuda3std6ranges3__45__cpo4swapE - _ZN40_INTERNAL_44e72622_4_k_cu_ed262a29_358324cuda3std3__45__cpo4cendE)
_ZN40_INTERNAL_44e72622_4_k_cu_ed262a29_358324cuda3std3__45__cpo4cendE:
	.zero		1
	.type		_ZN40_INTERNAL_44e72622_4_k_cu_ed262a29_358324cuda3std6ranges3__45__cpo4swapE,@object
	.size		_ZN40_INTERNAL_44e72622_4_k_cu_ed262a29_358324cuda3std6ranges3__45__cpo4swapE,(.L_9 - _ZN40_INTERNAL_44e72622_4_k_cu_ed262a29_358324cuda3std6ranges3__45__cpo4swapE)
_ZN40_INTERNAL_44e72622_4_k_cu_ed262a29_358324cuda3std6ranges3__45__cpo4swapE:
	.zero		1
.L_9:


//--------------------- .nv.constant0._ZN7cutlass13device_kernelINS_4gemm6kernel13GemmUniversalIN4cute5tupleIJiiiiEEENS1_10collective13CollectiveMmaINS1_39MainloopSm90TmaGmmaRmemAWarpSpecializedILi9ENS5_IJNS4_1CILi1EEESB_SB_EEENS1_35KernelTmaWarpSpecializedCooperativeEEENS5_IJNSA_ILi128EEENSA_ILi64EEENSA_ILi32EEEEEEfNS5_IJSB_llEEEfNS5_IJlSB_lEEENS4_8TiledMMAINS4_8MMA_AtomIJNS4_4SM904GMMA29MMA_64x64x8_F32TF32TF32_RS_TNILNSO_7ScaleInE1ELSQ_1EEEEEENS4_6LayoutINS5_IJNSA_ILi2EEESB_SB_EEENS5_IJSB_NSA_ILi0EEESW_EEEEENS5_IJNS4_10UnderscoreESZ_SZ_EEEEENS4_13SM90_TMA_LOADENS4_14ComposedLayoutINS4_7SwizzleILi1ELi4ELi3EEENS4_18smem_ptr_flag_bitsILi32EEENST_INS5_IJNSA_ILi8EEES18_EEENS5_IJSB_S18_EEEEEEENS4_9Copy_AtomIJNS4_39AutoVectorizingCopyWithAssumedAlignmentILi128EEEfEEENS4_8identityES12_NS13_INS14_ILi3ELi4ELi3EEES17_NST_INS5_IJS18_SH_EEENS5_IJSH_SB_EEEEEEEvS1H_EENS_8epilogue10collective6detail29Sm90TmaWarpSpecializedAdapterINS1P_15DefaultEpilogueIfSK_SK_NS1O_6thread17LinearCombinationIfLi1EffLNS1T_9ScaleType4KindE0ELNS_15FloatRoundStyleE2EfEENS1_15EpilogueDefaultEEEEEvvEEEEvNT_6ParamsE --------------------------
	.section	.nv.constant0._ZN7cutlass13device_kernelINS_4gemm6kernel13GemmUniversalIN4cute5tupleIJiiiiEEENS1_10collective13CollectiveMmaINS1_39MainloopSm90TmaGmmaRmemAWarpSpecializedILi9ENS5_IJNS4_1CILi1EEESB_SB_EEENS1_35KernelTmaWarpSpecializedCooperativeEEENS5_IJNSA_ILi128EEENSA_ILi64EEENSA_ILi32EEEEEEfNS5_IJSB_llEEEfNS5_IJlSB_lEEENS4_8TiledMMAINS4_8MMA_AtomIJNS4_4SM904GMMA29MMA_64x64x8_F32TF32TF32_RS_TNILNSO_7ScaleInE1ELSQ_1EEEEEENS4_6LayoutINS5_IJNSA_ILi2EEESB_SB_EEENS5_IJSB_NSA_ILi0EEESW_EEEEENS5_IJNS4_10UnderscoreESZ_SZ_EEEEENS4_13SM90_TMA_LOADENS4_14ComposedLayoutINS4_7SwizzleILi1ELi4ELi3EEENS4_18smem_ptr_flag_bitsILi32EEENST_INS5_IJNSA_ILi8EEES18_EEENS5_IJSB_S18_EEEEEEENS4_9Copy_AtomIJNS4_39AutoVectorizingCopyWithAssumedAlignmentILi128EEEfEEENS4_8identityES12_NS13_INS14_ILi3ELi4ELi3EEES17_NST_INS5_IJS18_SH_EEENS5_IJSH_SB_EEEEEEEvS1H_EENS_8epilogue10collective6detail29Sm90TmaWarpSpecializedAdapterINS1P_15DefaultEpilogueIfSK_SK_NS1O_6thread17LinearCombinationIfLi1EffLNS1T_9ScaleType4KindE0ELNS_15FloatRoundStyleE2EfEENS1_15EpilogueDefaultEEEEEvvEEEEvNT_6ParamsE,"a",@progbits
	.sectionflags	@""
	.align	4
.nv.constant0._ZN7cutlass13device_kernelINS_4gemm6kernel13GemmUniversalIN4cute5tupleIJiiiiEEENS1_10collective13CollectiveMmaINS1_39MainloopSm90TmaGmmaRmemAWarpSpecializedILi9ENS5_IJNS4_1CILi1EEESB_SB_EEENS1_35KernelTmaWarpSpecializedCooperativeEEENS5_IJNSA_ILi128EEENSA_ILi64EEENSA_ILi32EEEEEEfNS5_IJSB_llEEEfNS5_IJlSB_lEEENS4_8TiledMMAINS4_8MMA_AtomIJNS4_4SM904GMMA29MMA_64x64x8_F32TF32TF32_RS_TNILNSO_7ScaleInE1ELSQ_1EEEEEENS4_6LayoutINS5_IJNSA_ILi2EEESB_SB_EEENS5_IJSB_NSA_ILi0EEESW_EEEEENS5_IJNS4_10UnderscoreESZ_SZ_EEEEENS4_13SM90_TMA_LOADENS4_14ComposedLayoutINS4_7SwizzleILi1ELi4ELi3EEENS4_18smem_ptr_flag_bitsILi32EEENST_INS5_IJNSA_ILi8EEES18_EEENS5_IJSB_S18_EEEEEEENS4_9Copy_AtomIJNS4_39AutoVectorizingCopyWithAssumedAlignmentILi128EEEfEEENS4_8identityES12_NS13_INS14_ILi3ELi4ELi3EEES17_NST_INS5_IJS18_SH_EEENS5_IJSH_SB_EEEEEEEvS1H_EENS_8epilogue10collective6detail29Sm90TmaWarpSpecializedAdapterINS1P_15DefaultEpilogueIfSK_SK_NS1O_6thread17LinearCombinationIfLi1EffLNS1T_9ScaleType4KindE0ELNS_15FloatRoundStyleE2EfEENS1_15EpilogueDefaultEEEEEvvEEEEvNT_6ParamsE:
	.zero		1664


//--------------------- SYMBOLS --------------------------

	.type		.nv.reservedSmem.offset0,@object
	.size		.nv.reservedSmem.offset0,0x4
	.type		__assertfail,@function
